	.target	sm_90a

	.elftype	@"ET_EXEC"


//--------------------- .note.nv.tkinfo           --------------------------
	.section	.note.nv.tkinfo,"",@"SHT_NOTE"
	.sectionflags	@"SHF_NOTE_NV_TKINFO"
	.tkinfo
        /*0018*/ 	.word	0x00000002
        /*0030*/ 	.string	""
        /*0030*/ 	.string	"ptxas"
        /*0030*/ 	.string	"Cuda compilation tools, release 13.0, V13.0.88"
        /*0030*/ 	.string	"Build cuda_13.0.r13.0/compiler.36424714_0"
        /*0030*/ 	.string	"-v  -suppress-debug-info  -lineinfo  -arch sm_90a "



//--------------------- .note.nv.cuinfo           --------------------------
	.section	.note.nv.cuinfo,"",@"SHT_NOTE"
	.sectionflags	@"SHF_NOTE_NV_CUINFO"
        /*0018*/ 	.short	0x0002
        /*001a*/ 	.short	0x005a
        /*001c*/ 	.short	0x0082
	.zero		2


//--------------------- .nv.info                  --------------------------
	.section	.nv.info,"",@"SHT_CUDA_INFO"
	.align	4


	//----- nvinfo : EIATTR_REGCOUNT
	.align		4
        /*0000*/ 	.byte	0x04, 0x2f
        /*0002*/ 	.short	(.L_1 - .L_0)
	.align		4
.L_0:
        /*0004*/ 	.word	index@(matmul_kernel)
        /*0008*/ 	.word	0x0000007c


	//----- nvinfo : EIATTR_FRAME_SIZE
	.align		4
.L_1:
        /*000c*/ 	.byte	0x04, 0x11
        /*000e*/ 	.short	(.L_3 - .L_2)
	.align		4
.L_2:
        /*0010*/ 	.word	index@(matmul_kernel)
        /*0014*/ 	.word	0x00000000


	//----- nvinfo : EIATTR_MIN_STACK_SIZE
	.align		4
.L_3:
        /*0018*/ 	.byte	0x04, 0x12
        /*001a*/ 	.short	(.L_5 - .L_4)
	.align		4
.L_4:
        /*001c*/ 	.word	index@(matmul_kernel)
        /*0020*/ 	.word	0x00000000
.L_5:


//--------------------- .nv.compat                --------------------------
	.section	.nv.compat,"",@"SHT_CUDA_COMPAT_INFO"
	.align	4
        /*0000*/ 	.byte	0x02, 0x09, 0x01, 0x00, 0x02, 0x02, 0x04, 0x00, 0x02, 0x05, 0x05, 0x00, 0x03, 0x07, 0x01, 0x01
        /*0010*/ 	.byte	0x02, 0x03, 0x00, 0x00, 0x02, 0x06, 0x01, 0x00, 0x04, 0x0b, 0x08, 0x00, 0x00, 0x00, 0x00, 0x00
        /*0020*/ 	.byte	0x00, 0x00, 0x00, 0x00


//--------------------- .nv.info.matmul_kernel    --------------------------
	.section	.nv.info.matmul_kernel,"",@"SHT_CUDA_INFO"
	.sectionflags	@""
	.align	4


	//----- nvinfo : EIATTR_CUDA_API_VERSION
	.align		4
        /*0000*/ 	.byte	0x04, 0x37
        /*0002*/ 	.short	(.L_7 - .L_6)
.L_6:
        /*0004*/ 	.word	0x00000082


	//----- nvinfo : EIATTR_KPARAM_INFO
	.align		4
.L_7:
        /*0008*/ 	.byte	0x04, 0x17
        /*000a*/ 	.short	(.L_9 - .L_8)
.L_8:
        /*000c*/ 	.word	0x00000000
        /*0010*/ 	.short	0x000d
        /*0012*/ 	.short	0x0048
        /*0014*/ 	.byte	0x00, 0xf4, 0x21, 0x00


	//----- nvinfo : EIATTR_KPARAM_INFO
	.align		4
.L_9:
        /*0018*/ 	.byte	0x04, 0x17
        /*001a*/ 	.short	(.L_11 - .L_10)
.L_10:
        /*001c*/ 	.word	0x00000000
        /*0020*/ 	.short	0x000c
        /*0022*/ 	.short	0x0040
        /*0024*/ 	.byte	0x00, 0xf4, 0x21, 0x00


	//----- nvinfo : EIATTR_KPARAM_INFO
	.align		4
.L_11:
        /*0028*/ 	.byte	0x04, 0x17
        /*002a*/ 	.short	(.L_13 - .L_12)
.L_12:
        /*002c*/ 	.word	0x00000000
        /*0030*/ 	.short	0x000b
        /*0032*/ 	.short	0x0038
        /*0034*/ 	.byte	0x00, 0xf0, 0x11, 0x00


	//----- nvinfo : EIATTR_KPARAM_INFO
	.align		4
.L_13:
        /*0038*/ 	.byte	0x04, 0x17
        /*003a*/ 	.short	(.L_15 - .L_14)
.L_14:
        /*003c*/ 	.word	0x00000000
        /*0040*/ 	.short	0x000a
        /*0042*/ 	.short	0x0034
        /*0044*/ 	.byte	0x00, 0xf0, 0x11, 0x00


	//----- nvinfo : EIATTR_KPARAM_INFO
	.align		4
.L_15:
        /*0048*/ 	.byte	0x04, 0x17
        /*004a*/ 	.short	(.L_17 - .L_16)
.L_16:
        /*004c*/ 	.word	0x00000000
        /*0050*/ 	.short	0x0009
        /*0052*/ 	.short	0x0030
        /*0054*/ 	.byte	0x00, 0xf0, 0x11, 0x00


	//----- nvinfo : EIATTR_KPARAM_INFO
	.align		4
.L_17:
        /*0058*/ 	.byte	0x04, 0x17
        /*005a*/ 	.short	(.L_19 - .L_18)
.L_18:
        /*005c*/ 	.word	0x00000000
        /*0060*/ 	.short	0x0008
        /*0062*/ 	.short	0x002c
        /*0064*/ 	.byte	0x00, 0xf0, 0x11, 0x00


	//----- nvinfo : EIATTR_KPARAM_INFO
	.align		4
.L_19:
        /*0068*/ 	.byte	0x04, 0x17
        /*006a*/ 	.short	(.L_21 - .L_20)
.L_20:
        /*006c*/ 	.word	0x00000000
        /*0070*/ 	.short	0x0007
        /*0072*/ 	.short	0x0028
        /*0074*/ 	.byte	0x00, 0xf0, 0x11, 0x00


	//----- nvinfo : EIATTR_KPARAM_INFO
	.align		4
.L_21:
        /*0078*/ 	.byte	0x04, 0x17
        /*007a*/ 	.short	(.L_23 - .L_22)
.L_22:
        /*007c*/ 	.word	0x00000000
        /*0080*/ 	.short	0x0006
        /*0082*/ 	.short	0x0024
        /*0084*/ 	.byte	0x00, 0xf0, 0x11, 0x00


	//----- nvinfo : EIATTR_KPARAM_INFO
	.align		4
.L_23:
        /*0088*/ 	.byte	0x04, 0x17
        /*008a*/ 	.short	(.L_25 - .L_24)
.L_24:
        /*008c*/ 	.word	0x00000000
        /*0090*/ 	.short	0x0005
        /*0092*/ 	.short	0x0020
        /*0094*/ 	.byte	0x00, 0xf0, 0x11, 0x00


	//----- nvinfo : EIATTR_KPARAM_INFO
	.align		4
.L_25:
        /*0098*/ 	.byte	0x04, 0x17
        /*009a*/ 	.short	(.L_27 - .L_26)
.L_26:
        /*009c*/ 	.word	0x00000000
        /*00a0*/ 	.short	0x0004
        /*00a2*/ 	.short	0x001c
        /*00a4*/ 	.byte	0x00, 0xf0, 0x11, 0x00


	//----- nvinfo : EIATTR_KPARAM_INFO
	.align		4
.L_27:
        /*00a8*/ 	.byte	0x04, 0x17
        /*00aa*/ 	.short	(.L_29 - .L_28)
.L_28:
        /*00ac*/ 	.word	0x00000000
        /*00b0*/ 	.short	0x0003
        /*00b2*/ 	.short	0x0018
        /*00b4*/ 	.byte	0x00, 0xf0, 0x11, 0x00


	//----- nvinfo : EIATTR_KPARAM_INFO
	.align		4
.L_29:
        /*00b8*/ 	.byte	0x04, 0x17
        /*00ba*/ 	.short	(.L_31 - .L_30)
.L_30:
        /*00bc*/ 	.word	0x00000000
        /*00c0*/ 	.short	0x0002
        /*00c2*/ 	.short	0x0010
        /*00c4*/ 	.byte	0x00, 0xf4, 0x21, 0x00


	//----- nvinfo : EIATTR_KPARAM_INFO
	.align		4
.L_31:
        /*00c8*/ 	.byte	0x04, 0x17
        /*00ca*/ 	.short	(.L_33 - .L_32)
.L_32:
        /*00cc*/ 	.word	0x00000000
        /*00d0*/ 	.short	0x0001
        /*00d2*/ 	.short	0x0008
        /*00d4*/ 	.byte	0x00, 0xf4, 0x21, 0x00


	//----- nvinfo : EIATTR_KPARAM_INFO
	.align		4
.L_33:
        /*00d8*/ 	.byte	0x04, 0x17
        /*00da*/ 	.short	(.L_35 - .L_34)
.L_34:
        /*00dc*/ 	.word	0x00000000
        /*00e0*/ 	.short	0x0000
        /*00e2*/ 	.short	0x0000
        /*00e4*/ 	.byte	0x00, 0xf4, 0x21, 0x00


	//----- nvinfo : EIATTR_SPARSE_MMA_MASK
	.align		4
.L_35:
        /*00e8*/ 	.byte	0x03, 0x50
        /*00ea*/ 	.short	0x0000


	//----- nvinfo : EIATTR_MAXREG_COUNT
	.align		4
        /*00ec*/ 	.byte	0x03, 0x1b
        /*00ee*/ 	.short	0x00ff


	//----- nvinfo : EIATTR_NUM_BARRIERS
	.align		4
        /*00f0*/ 	.byte	0x02, 0x4c
        /*00f2*/ 	.byte	0x01
	.zero		1


	//----- nvinfo : EIATTR_MERCURY_ISA_VERSION
	.align		4
        /*00f4*/ 	.byte	0x03, 0x5f
        /*00f6*/ 	.short	0x0101


	//----- nvinfo : EIATTR_EXIT_INSTR_OFFSETS
	.align		4
        /*00f8*/ 	.byte	0x04, 0x1c
        /*00fa*/ 	.short	(.L_37 - .L_36)


	//   ....[0]....
.L_36:
        /*00fc*/ 	.word	0x000030d0


	//   ....[1]....
        /*0100*/ 	.word	0x00003100


	//----- nvinfo : EIATTR_REQNTID
	.align		4
.L_37:
        /*0104*/ 	.byte	0x04, 0x10
        /*0106*/ 	.short	(.L_39 - .L_38)
.L_38:
        /*0108*/ 	.word	0x00000100
        /*010c*/ 	.word	0x00000001
        /*0110*/ 	.word	0x00000001


	//----- nvinfo : EIATTR_CBANK_PARAM_SIZE
	.align		4
.L_39:
        /*0114*/ 	.byte	0x03, 0x19
        /*0116*/ 	.short	0x0050


	//----- nvinfo : EIATTR_PARAM_CBANK
	.align		4
        /*0118*/ 	.byte	0x04, 0x0a
        /*011a*/ 	.short	(.L_41 - .L_40)
	.align		4
.L_40:
        /*011c*/ 	.word	index@(.nv.constant0.matmul_kernel)
        /*0120*/ 	.short	0x0210
        /*0122*/ 	.short	0x0050


	//----- nvinfo : EIATTR_SW_WAR
	.align		4
.L_41:
        /*0124*/ 	.byte	0x04, 0x36
        /*0126*/ 	.short	(.L_43 - .L_42)
.L_42:
        /*0128*/ 	.word	0x00000008
.L_43:


//--------------------- .nv.callgraph             --------------------------
	.section	.nv.callgraph,"",@"SHT_CUDA_CALLGRAPH"
	.align	4
	.sectionentsize	8
	.align		4
        /*0000*/ 	.word	0x00000000
	.align		4
        /*0004*/ 	.word	0xffffffff
	.align		4
        /*0008*/ 	.word	0x00000000
	.align		4
        /*000c*/ 	.word	0xfffffffe
	.align		4
        /*0010*/ 	.word	0x00000000
	.align		4
        /*0014*/ 	.word	0xfffffffd
	.align		4
        /*0018*/ 	.word	0x00000000
	.align		4
        /*001c*/ 	.word	0xfffffffc


//--------------------- .text.matmul_kernel       --------------------------
	.section	.text.matmul_kernel,"ax",@progbits
	.align	128
        .global         matmul_kernel
        .type           matmul_kernel,@function
        .size           matmul_kernel,(.L_x_3 - matmul_kernel)
        .other          matmul_kernel,@"STO_CUDA_ENTRY STV_DEFAULT"
matmul_kernel:
.text.matmul_kernel:
[----:B------:R-:W-:Y:S08]  /*0000*/  LDC R1, c[0x0][0x28] ;  /* 0x00000a00ff017b82 */ /* 0x000ff00000000800 */
[----:B------:R-:W0:Y:S01]  /*0010*/  LDC.64 R14, c[0x0][0x228] ;  /* 0x00008a00ff0e7b82 */ /* 0x000e220000000a00 */
[----:B------:R-:W1:Y:S01]  /*0020*/  S2R R5, SR_CTAID.X ;  /* 0x0000000000057919 */ /* 0x000e620000002500 */
[----:B------:R-:W-:Y:S01]  /*0030*/  UMOV UR4, 0x400 ;  /* 0x0000040000047882 */ /* 0x000fe20000000000 */
[----:B------:R-:W-:Y:S01]  /*0040*/  ULDC.64 UR18, c[0x0][0x208] ;  /* 0x0000820000127ab9 */ /* 0x000fe20000000a00 */
[----:B------:R-:W-:-:S02]  /*0050*/  CS2R R24, SRZ ;  /* 0x0000000000187805 */ /* 0x000fc4000001ff00 */
[----:B------:R-:W-:Y:S02]  /*0060*/  CS2R R26, SRZ ;  /* 0x00000000001a7805 */ /* 0x000fe4000001ff00 */
[----:B------:R-:W-:Y:S02]  /*0070*/  CS2R R32, SRZ ;  /* 0x0000000000207805 */ /* 0x000fe4000001ff00 */
[----:B------:R-:W-:Y:S01]  /*0080*/  CS2R R34, SRZ ;  /* 0x0000000000227805 */ /* 0x000fe2000001ff00 */
[----:B------:R-:W2:Y:S08]  /*0090*/  LDC R13, c[0x0][0x230] ;  /* 0x00008c00ff0d7b82 */ /* 0x000eb00000000800 */
[----:B------:R-:W3:Y:S01]  /*00a0*/  S2UR UR16, SR_CgaCtaId ;  /* 0x00000000001079c3 */ /* 0x000ee20000008800 */
[----:B0-----:R-:W-:-:S05]  /*00b0*/  VIADD R0, R15, 0x1f ;  /* 0x0000001f0f007836 */ /* 0x001fca0000000000 */
[----:B------:R-:W-:Y:S01]  /*00c0*/  SHF.R.S32.HI R3, RZ, 0x1f, R0 ;  /* 0x0000001fff037819 */ /* 0x000fe20000011400 */
[----:B--2---:R-:W-:-:S03]  /*00d0*/  VIADD R13, R13, 0x3f ;  /* 0x0000003f0d0d7836 */ /* 0x004fc60000000000 */
[----:B------:R-:W-:Y:S02]  /*00e0*/  LEA.HI R3, R3, R0, RZ, 0x5 ;  /* 0x0000000003037211 */ /* 0x000fe400078f28ff */
[----:B-1----:R-:W-:Y:S02]  /*00f0*/  IABS R8, R5 ;  /* 0x0000000500087213 */ /* 0x002fe40000000000 */
[----:B------:R-:W-:Y:S01]  /*0100*/  SHF.R.S32.HI R3, RZ, 0x5, R3 ;  /* 0x00000005ff037819 */ /* 0x000fe20000011403 */
[----:B---3--:R-:W-:-:S04]  /*0110*/  ULEA UR16, UR16, UR4, 0x18 ;  /* 0x0000000410107291 */ /* 0x008fc8000f8ec03f */
[----:B------:R-:W-:-:S05]  /*0120*/  IMAD.SHL.U32 R4, R3, 0x8, RZ ;  /* 0x0000000803047824 */ /* 0x000fca00078e00ff */
[-C--:B------:R-:W-:Y:S02]  /*0130*/  IABS R7, R4.reuse ;  /* 0x0000000400077213 */ /* 0x080fe40000000000 */
[----:B------:R-:W-:Y:S02]  /*0140*/  IABS R10, R4 ;  /* 0x00000004000a7213 */ /* 0x000fe40000000000 */
[----:B------:R-:W0:Y:S08]  /*0150*/  I2F.RP R0, R7 ;  /* 0x0000000700007306 */ /* 0x000e300000209400 */
[----:B0-----:R-:W0:Y:S02]  /*0160*/  MUFU.RCP R0, R0 ;  /* 0x0000000000007308 */ /* 0x001e240000001000 */
[----:B0-----:R-:W-:-:S02]  /*0170*/  VIADD R2, R0, 0xffffffe ;  /* 0x0ffffffe00027836 */ /* 0x001fc40000000000 */
[----:B------:R-:W-:-:S04]  /*0180*/  IMAD.MOV R0, RZ, RZ, -R10 ;  /* 0x000000ffff007224 */ /* 0x000fc800078e0a0a */
[----:B------:R0:W1:Y:S02]  /*0190*/  F2I.FTZ.U32.TRUNC.NTZ R3, R2 ;  /* 0x0000000200037305 */ /* 0x000064000021f000 */
[----:B0-----:R-:W-:Y:S02]  /*01a0*/  IMAD.MOV.U32 R2, RZ, RZ, RZ ;  /* 0x000000ffff027224 */ /* 0x001fe400078e00ff */
[----:B-1----:R-:W-:-:S04]  /*01b0*/  IMAD.MOV R6, RZ, RZ, -R3 ;  /* 0x000000ffff067224 */ /* 0x002fc800078e0a03 */
[----:B------:R-:W-:Y:S02]  /*01c0*/  IMAD R9, R6, R7, RZ ;  /* 0x0000000706097224 */ /* 0x000fe400078e02ff */
[----:B------:R-:W-:Y:S02]  /*01d0*/  IMAD.MOV.U32 R6, RZ, RZ, R8 ;  /* 0x000000ffff067224 */ /* 0x000fe400078e0008 */
[----:B------:R-:W-:-:S06]  /*01e0*/  IMAD.HI.U32 R3, R3, R9, R2 ;  /* 0x0000000903037227 */ /* 0x000fcc00078e0002 */
[----:B------:R-:W-:-:S04]  /*01f0*/  IMAD.HI.U32 R3, R3, R6, RZ ;  /* 0x0000000603037227 */ /* 0x000fc800078e00ff */
[----:B------:R-:W-:-:S05]  /*0200*/  IMAD R0, R3, R0, R6 ;  /* 0x0000000003007224 */ /* 0x000fca00078e0206 */
[----:B------:R-:W-:-:S13]  /*0210*/  ISETP.GT.U32.AND P1, PT, R7, R0, PT ;  /* 0x000000000700720c */ /* 0x000fda0003f24070 */
[----:B------:R-:W-:Y:S02]  /*0220*/  @!P1 IMAD.IADD R0, R0, 0x1, -R7 ;  /* 0x0000000100009824 */ /* 0x000fe400078e0a07 */
[----:B------:R-:W-:Y:S01]  /*0230*/  @!P1 VIADD R3, R3, 0x1 ;  /* 0x0000000103039836 */ /* 0x000fe20000000000 */
[----:B------:R-:W-:Y:S02]  /*0240*/  ISETP.NE.AND P1, PT, R4, RZ, PT ;  /* 0x000000ff0400720c */ /* 0x000fe40003f25270 */
[----:B------:R-:W-:Y:S02]  /*0250*/  ISETP.GE.U32.AND P0, PT, R0, R7, PT ;  /* 0x000000070000720c */ /* 0x000fe40003f06070 */
[----:B------:R-:W-:-:S04]  /*0260*/  LOP3.LUT R0, R5, R4, RZ, 0x3c, !PT ;  /* 0x0000000405007212 */ /* 0x000fc800078e3cff */
[----:B------:R-:W-:Y:S01]  /*0270*/  ISETP.GE.AND P2, PT, R0, RZ, PT ;  /* 0x000000ff0000720c */ /* 0x000fe20003f46270 */
[----:B------:R-:W-:-:S06]  /*0280*/  VIADD R0, R14, 0x7f ;  /* 0x0000007f0e007836 */ /* 0x000fcc0000000000 */
[----:B------:R-:W-:-:S04]  /*0290*/  @P0 VIADD R3, R3, 0x1 ;  /* 0x0000000103030836 */ /* 0x000fc80000000000 */
[----:B------:R-:W-:Y:S01]  /*02a0*/  IMAD.MOV.U32 R2, RZ, RZ, R3 ;  /* 0x000000ffff027224 */ /* 0x000fe200078e0003 */
[----:B------:R-:W-:-:S03]  /*02b0*/  SHF.R.S32.HI R3, RZ, 0x1f, R0 ;  /* 0x0000001fff037819 */ /* 0x000fc60000011400 */
[----:B------:R-:W-:Y:S01]  /*02c0*/  @!P2 IMAD.MOV R2, RZ, RZ, -R2 ;  /* 0x000000ffff02a224 */ /* 0x000fe200078e0a02 */
[----:B------:R-:W-:Y:S02]  /*02d0*/  @!P1 LOP3.LUT R2, RZ, R4, RZ, 0x33, !PT ;  /* 0x00000004ff029212 */ /* 0x000fe400078e33ff */
[----:B------:R-:W-:-:S03]  /*02e0*/  LEA.HI R3, R3, R0, RZ, 0x7 ;  /* 0x0000000003037211 */ /* 0x000fc600078f38ff */
[----:B------:R-:W-:Y:S02]  /*02f0*/  IMAD.SHL.U32 R6, R2, 0x8, RZ ;  /* 0x0000000802067824 */ /* 0x000fe400078e00ff */
[----:B------:R-:W-:-:S03]  /*0300*/  IMAD.MOV R2, RZ, RZ, -R2 ;  /* 0x000000ffff027224 */ /* 0x000fc600078e0a02 */
[----:B------:R-:W-:Y:S01]  /*0310*/  LEA.HI.SX32 R3, R3, -R6, 0x19 ;  /* 0x8000000603037211 */ /* 0x000fe200078fcaff */
[----:B------:R-:W-:-:S03]  /*0320*/  IMAD R4, R4, R2, R5 ;  /* 0x0000000204047224 */ /* 0x000fc600078e0205 */
[----:B------:R-:W-:Y:S02]  /*0330*/  VIMNMX R11, R3, 0x8, PT ;  /* 0x00000008030b7848 */ /* 0x000fe40003fe0100 */
[----:B------:R-:W-:Y:S02]  /*0340*/  IABS R9, R4 ;  /* 0x0000000400097213 */ /* 0x000fe40000000000 */
[----:B------:R-:W-:-:S04]  /*0350*/  IABS R7, R11 ;  /* 0x0000000b00077213 */ /* 0x000fc80000000000 */
[----:B------:R-:W0:Y:S08]  /*0360*/  I2F.RP R0, R7 ;  /* 0x0000000700007306 */ /* 0x000e300000209400 */
[----:B0-----:R-:W0:Y:S02]  /*0370*/  MUFU.RCP R0, R0 ;  /* 0x0000000000007308 */ /* 0x001e240000001000 */
[----:B0-----:R-:W-:-:S06]  /*0380*/  VIADD R3, R0, 0xffffffe ;  /* 0x0ffffffe00037836 */ /* 0x001fcc0000000000 */
[----:B------:R-:W0:Y:S02]  /*0390*/  F2I.FTZ.U32.TRUNC.NTZ R3, R3 ;  /* 0x0000000300037305 */ /* 0x000e24000021f000 */
[----:B0-----:R-:W-:-:S04]  /*03a0*/  IMAD.MOV R8, RZ, RZ, -R3 ;  /* 0x000000ffff087224 */ /* 0x001fc800078e0a03 */
[----:B------:R-:W-:Y:S01]  /*03b0*/  IMAD.MOV.U32 R2, RZ, RZ, R8 ;  /* 0x000000ffff027224 */ /* 0x000fe200078e0008 */
[----:B------:R-:W-:-:S03]  /*03c0*/  IABS R8, R11 ;  /* 0x0000000b00087213 */ /* 0x000fc60000000000 */
[----:B------:R-:W-:Y:S02]  /*03d0*/  IMAD R5, R2, R7, RZ ;  /* 0x0000000702057224 */ /* 0x000fe400078e02ff */
[----:B------:R-:W-:Y:S02]  /*03e0*/  IMAD.MOV.U32 R2, RZ, RZ, RZ ;  /* 0x000000ffff027224 */ /* 0x000fe400078e00ff */
[----:B------:R-:W-:Y:S02]  /*03f0*/  IMAD.MOV R0, RZ, RZ, -R8 ;  /* 0x000000ffff007224 */ /* 0x000fe400078e0a08 */
[----:B------:R-:W-:Y:S01]  /*0400*/  IMAD.HI.U32 R2, R3, R5, R2 ;  /* 0x0000000503027227 */ /* 0x000fe200078e0002 */
[----:B------:R-:W-:-:S04]  /*0410*/  LOP3.LUT R3, R4, R11, RZ, 0x3c, !PT ;  /* 0x0000000b04037212 */ /* 0x000fc800078e3cff */
[----:B------:R-:W-:Y:S01]  /*0420*/  ISETP.GE.AND P2, PT, R3, RZ, PT ;  /* 0x000000ff0300720c */ /* 0x000fe20003f46270 */
[----:B------:R-:W-:-:S04]  /*0430*/  IMAD.HI.U32 R2, R2, R9, RZ ;  /* 0x0000000902027227 */ /* 0x000fc800078e00ff */
[----:B------:R-:W-:-:S05]  /*0440*/  IMAD R0, R2, R0, R9 ;  /* 0x0000000002007224 */ /* 0x000fca00078e0209 */
[----:B------:R-:W-:-:S13]  /*0450*/  ISETP.GT.U32.AND P1, PT, R7, R0, PT ;  /* 0x000000000700720c */ /* 0x000fda0003f24070 */
[----:B------:R-:W-:Y:S02]  /*0460*/  @!P1 IMAD.IADD R0, R0, 0x1, -R7 ;  /* 0x0000000100009824 */ /* 0x000fe400078e0a07 */
[----:B------:R-:W-:Y:S01]  /*0470*/  @!P1 VIADD R2, R2, 0x1 ;  /* 0x0000000102029836 */ /* 0x000fe20000000000 */
[----:B------:R-:W-:Y:S02]  /*0480*/  ISETP.NE.AND P1, PT, R11, RZ, PT ;  /* 0x000000ff0b00720c */ /* 0x000fe40003f25270 */
[----:B------:R-:W-:Y:S02]  /*0490*/  ISETP.GE.U32.AND P0, PT, R0, R7, PT ;  /* 0x000000070000720c */ /* 0x000fe40003f06070 */
[----:B------:R-:W0:Y:S11]  /*04a0*/  S2R R0, SR_TID.X ;  /* 0x0000000000007919 */ /* 0x000e360000002100 */
[----:B------:R-:W-:Y:S01]  /*04b0*/  @P0 VIADD R2, R2, 0x1 ;  /* 0x0000000102020836 */ /* 0x000fe20000000000 */
[----:B------:R-:W-:-:S03]  /*04c0*/  ISETP.GE.AND P0, PT, R13, 0x40, PT ;  /* 0x000000400d00780c */ /* 0x000fc60003f06270 */
[----:B------:R-:W-:-:S04]  /*04d0*/  IMAD.MOV.U32 R3, RZ, RZ, R2 ;  /* 0x000000ffff037224 */ /* 0x000fc800078e0002 */
[----:B------:R-:W-:Y:S01]  /*04e0*/  @!P2 IMAD.MOV R3, RZ, RZ, -R3 ;  /* 0x000000ffff03a224 */ /* 0x000fe200078e0a03 */
[----:B------:R-:W-:-:S05]  /*04f0*/  @!P1 LOP3.LUT R3, RZ, R11, RZ, 0x33, !PT ;  /* 0x0000000bff039212 */ /* 0x000fca00078e33ff */
[----:B------:R-:W-:Y:S02]  /*0500*/  IMAD.MOV R2, RZ, RZ, -R3 ;  /* 0x000000ffff027224 */ /* 0x000fe400078e0a03 */
[----:B------:R-:W-:Y:S02]  /*0510*/  IMAD.SHL.U32 R3, R3, 0x20, RZ ;  /* 0x0000002003037824 */ /* 0x000fe400078e00ff */
[----:B------:R-:W-:Y:S01]  /*0520*/  IMAD R2, R11, R2, R4 ;  /* 0x000000020b027224 */ /* 0x000fe200078e0204 */
[----:B0-----:R-:W-:-:S03]  /*0530*/  LOP3.LUT R5, R0, 0x7f, RZ, 0xc0, !PT ;  /* 0x0000007f00057812 */ /* 0x001fc600078ec0ff */
[----:B------:R-:W-:Y:S01]  /*0540*/  IMAD.IADD R2, R6, 0x1, R2 ;  /* 0x0000000106027824 */ /* 0x000fe200078e0202 */
[----:B------:R-:W-:-:S03]  /*0550*/  SHF.R.U32.HI R21, RZ, 0x7, R0 ;  /* 0x00000007ff157819 */ /* 0x000fc60000011600 */
[----:B------:R-:W-:Y:S01]  /*0560*/  IMAD R2, R2, 0x80, R5 ;  /* 0x0000008002027824 */ /* 0x000fe200078e0205 */
[----:B------:R-:W-:Y:S01]  /*0570*/  SGXT.U32 R21, R21, 0x1 ;  /* 0x000000011515781a */ /* 0x000fe20000000000 */
[----:B------:R-:W-:Y:S06]  /*0580*/  @!P0 BRA `(.L_x_0) ;  /* 0x0000002000c88947 */ /* 0x000fec0003800000 */
[----:B------:R-:W-:Y:S01]  /*0590*/  IABS R23, R14 ;  /* 0x0000000e00177213 */ /* 0x000fe20000000000 */
[----:B------:R-:W-:Y:S01]  /*05a0*/  ULDC UR4, c[0x0][0x234] ;  /* 0x00008d0000047ab9 */ /* 0x000fe20000000800 */
[----:B------:R-:W-:Y:S01]  /*05b0*/  IABS R20, R15 ;  /* 0x0000000f00147213 */ /* 0x000fe20000000000 */
[----:B------:R-:W-:Y:S01]  /*05c0*/  ULDC.64 UR6, c[0x0][0x210] ;  /* 0x0000840000067ab9 */ /* 0x000fe20000000a00 */
[----:B------:R-:W0:Y:S01]  /*05d0*/  I2F.RP R9, R23 ;  /* 0x0000001700097306 */ /* 0x000e220000209400 */
[----:B------:R-:W-:Y:S01]  /*05e0*/  IABS R12, R2 ;  /* 0x00000002000c7213 */ /* 0x000fe20000000000 */
[----:B------:R-:W-:Y:S01]  /*05f0*/  UIADD3 UR5, UR16, 0x4000, URZ ;  /* 0x0000400010057890 */ /* 0x000fe2000fffe03f */
[----:B------:R-:W-:Y:S02]  /*0600*/  ISETP.GE.AND P1, PT, R2, RZ, PT ;  /* 0x000000ff0200720c */ /* 0x000fe40003f26270 */
[----:B------:R-:W-:Y:S02]  /*0610*/  CS2R R32, SRZ ;  /* 0x0000000000207805 */ /* 0x000fe4000001ff00 */
[----:B------:R-:W-:Y:S01]  /*0620*/  LOP3.LUT R18, R0, 0x3f, RZ, 0xc0, !PT ;  /* 0x0000003f00127812 */ /* 0x000fe200078ec0ff */
[----:B------:R-:W-:Y:S01]  /*0630*/  USHF.R.U32.HI UR5, URZ, 0x4, UR5 ;  /* 0x000000043f057899 */ /* 0x000fe20008011605 */
[C---:B------:R-:W-:Y:S01]  /*0640*/  LOP3.LUT R47, R21.reuse, 0x3e, RZ, 0xfc, !PT ;  /* 0x0000003e152f7812 */ /* 0x040fe200078efcff */
[----:B------:R-:W1:Y:S01]  /*0650*/  I2F.RP R8, R20 ;  /* 0x0000001400087306 */ /* 0x000e620000209400 */
[C---:B------:R-:W-:Y:S01]  /*0660*/  LOP3.LUT R48, R21.reuse, 0x3c, RZ, 0xfc, !PT ;  /* 0x0000003c15307812 */ /* 0x040fe200078efcff */
[----:B------:R-:W-:Y:S01]  /*0670*/  USGXT.U32 UR14, UR5, 0xe ;  /* 0x0000000e050e789a */ /* 0x000fe20008000000 */
[----:B------:R-:W-:-:S02]  /*0680*/  LOP3.LUT R49, R21, 0x3a, RZ, 0xfc, !PT ;  /* 0x0000003a15317812 */ /* 0x000fc400078efcff */
[----:B------:R-:W-:Y:S02]  /*0690*/  CS2R R34, SRZ ;  /* 0x0000000000227805 */ /* 0x000fe4000001ff00 */
[C---:B------:R-:W-:Y:S02]  /*06a0*/  LOP3.LUT R50, R21.reuse, 0x38, RZ, 0xfc, !PT ;  /* 0x0000003815327812 */ /* 0x040fe400078efcff */
[----:B------:R-:W-:Y:S02]  /*06b0*/  CS2R R36, SRZ ;  /* 0x0000000000247805 */ /* 0x000fe4000001ff00 */
[C---:B------:R-:W-:Y:S01]  /*06c0*/  LOP3.LUT R51, R21.reuse, 0x36, RZ, 0xfc, !PT ;  /* 0x0000003615337812 */ /* 0x040fe200078efcff */
[----:B0-----:R-:W0:Y:S01]  /*06d0*/  MUFU.RCP R9, R9 ;  /* 0x0000000900097308 */ /* 0x001e220000001000 */
[----:B------:R-:W-:Y:S02]  /*06e0*/  LOP3.LUT R52, R21, 0x34, RZ, 0xfc, !PT ;  /* 0x0000003415347812 */ /* 0x000fe400078efcff */
[----:B------:R-:W-:-:S02]  /*06f0*/  CS2R R38, SRZ ;  /* 0x0000000000267805 */ /* 0x000fc4000001ff00 */
[C---:B------:R-:W-:Y:S01]  /*0700*/  LOP3.LUT R53, R21.reuse, 0x32, RZ, 0xfc, !PT ;  /* 0x0000003215357812 */ /* 0x040fe200078efcff */
[----:B------:R-:W-:Y:S01]  /*0710*/  ULDC UR17, c[0x0][0x230] ;  /* 0x00008c0000117ab9 */ /* 0x000fe20000000800 */
[C---:B------:R-:W-:Y:S02]  /*0720*/  LOP3.LUT R54, R21.reuse, 0x30, RZ, 0xfc, !PT ;  /* 0x0000003015367812 */ /* 0x040fe400078efcff */
[C---:B------:R-:W-:Y:S01]  /*0730*/  LOP3.LUT R55, R21.reuse, 0x2e, RZ, 0xfc, !PT ;  /* 0x0000002e15377812 */ /* 0x040fe200078efcff */
[----:B-1----:R-:W1:Y:S01]  /*0740*/  MUFU.RCP R8, R8 ;  /* 0x0000000800087308 */ /* 0x002e620000001000 */
[C---:B------:R-:W-:Y:S02]  /*0750*/  LOP3.LUT R56, R21.reuse, 0x2c, RZ, 0xfc, !PT ;  /* 0x0000002c15387812 */ /* 0x040fe400078efcff */
[C---:B------:R-:W-:Y:S02]  /*0760*/  LOP3.LUT R57, R21.reuse, 0x2a, RZ, 0xfc, !PT ;  /* 0x0000002a15397812 */ /* 0x040fe400078efcff */
[----:B------:R-:W-:-:S02]  /*0770*/  LOP3.LUT R58, R21, 0x28, RZ, 0xfc, !PT ;  /* 0x00000028153a7812 */ /* 0x000fc400078efcff */
[----:B------:R-:W-:Y:S01]  /*0780*/  LOP3.LUT R46, R21, 0x14, RZ, 0xfc, !PT ;  /* 0x00000014152e7812 */ /* 0x000fe200078efcff */
[----:B0-----:R-:W-:Y:S01]  /*0790*/  VIADD R6, R9, 0xffffffe ;  /* 0x0ffffffe09067836 */ /* 0x001fe20000000000 */
[C---:B------:R-:W-:Y:S02]  /*07a0*/  LOP3.LUT R45, R21.reuse, 0x12, RZ, 0xfc, !PT ;  /* 0x00000012152d7812 */ /* 0x040fe400078efcff */
[C---:B------:R-:W-:Y:S01]  /*07b0*/  LOP3.LUT R44, R21.reuse, 0x10, RZ, 0xfc, !PT ;  /* 0x00000010152c7812 */ /* 0x040fe200078efcff */
[----:B------:R0:W2:Y:S01]  /*07c0*/  F2I.FTZ.U32.TRUNC.NTZ R7, R6 ;  /* 0x0000000600077305 */ /* 0x0000a2000021f000 */
[C---:B------:R-:W-:Y:S02]  /*07d0*/  LOP3.LUT R43, R21.reuse, 0xe, RZ, 0xfc, !PT ;  /* 0x0000000e152b7812 */ /* 0x040fe400078efcff */
[C---:B------:R-:W-:Y:S01]  /*07e0*/  LOP3.LUT R42, R21.reuse, 0xc, RZ, 0xfc, !PT ;  /* 0x0000000c152a7812 */ /* 0x040fe200078efcff */
[----:B-1----:R-:W-:Y:S01]  /*07f0*/  VIADD R5, R8, 0xffffffe ;  /* 0x0ffffffe08057836 */ /* 0x002fe20000000000 */
[----:B------:R-:W-:-:S02]  /*0800*/  LOP3.LUT R41, R21, 0xa, RZ, 0xfc, !PT ;  /* 0x0000000a15297812 */ /* 0x000fc400078efcff */
[----:B------:R-:W-:Y:S01]  /*0810*/  LOP3.LUT R40, R21, 0x8, RZ, 0xfc, !PT ;  /* 0x0000000815287812 */ /* 0x000fe200078efcff */
[----:B0-----:R-:W-:Y:S02]  /*0820*/  IMAD.MOV.U32 R6, RZ, RZ, RZ ;  /* 0x000000ffff067224 */ /* 0x001fe400078e00ff */
[----:B------:R-:W0:Y:S01]  /*0830*/  F2I.FTZ.U32.TRUNC.NTZ R5, R5 ;  /* 0x0000000500057305 */ /* 0x000e22000021f000 */
[----:B--2---:R-:W-:-:S04]  /*0840*/  IMAD.MOV R4, RZ, RZ, -R7 ;  /* 0x000000ffff047224 */ /* 0x004fc800078e0a07 */
[----:B------:R-:W-:Y:S01]  /*0850*/  IMAD R11, R4, R23, RZ ;  /* 0x00000017040b7224 */ /* 0x000fe200078e02ff */
[----:B------:R-:W-:-:S03]  /*0860*/  SHF.R.U32.HI R4, RZ, 0x6, R0 ;  /* 0x00000006ff047819 */ /* 0x000fc60000011600 */
[----:B------:R-:W-:Y:S01]  /*0870*/  IMAD.HI.U32 R7, R7, R11, R6 ;  /* 0x0000000b07077227 */ /* 0x000fe200078e0006 */
[----:B------:R-:W-:-:S03]  /*0880*/  SGXT.U32 R4, R4, 0x2 ;  /* 0x000000020404781a */ /* 0x000fc60000000000 */
[----:B0-----:R-:W-:Y:S01]  /*0890*/  IMAD.MOV R9, RZ, RZ, -R5 ;  /* 0x000000ffff097224 */ /* 0x001fe200078e0a05 */
[----:B------:R-:W-:Y:S01]  /*08a0*/  LOP3.LUT R22, R3, R4, RZ, 0xfc, !PT ;  /* 0x0000000403167212 */ /* 0x000fe200078efcff */
[----:B------:R-:W-:-:S03]  /*08b0*/  IMAD.HI.U32 R7, R7, R12, RZ ;  /* 0x0000000c07077227 */ /* 0x000fc600078e00ff */
[C---:B------:R-:W-:Y:S01]  /*08c0*/  LOP3.LUT R16, R22.reuse, 0x1c, RZ, 0xfc, !PT ;  /* 0x0000001c16107812 */ /* 0x040fe200078efcff */
[----:B------:R-:W-:Y:S01]  /*08d0*/  IMAD.MOV R6, RZ, RZ, -R7 ;  /* 0x000000ffff067224 */ /* 0x000fe200078e0a07 */
[C---:B------:R-:W-:Y:S01]  /*08e0*/  LOP3.LUT R24, R22.reuse, 0x18, RZ, 0xfc, !PT ;  /* 0x0000001816187812 */ /* 0x040fe200078efcff */
[----:B------:R-:W-:Y:S01]  /*08f0*/  IMAD R7, R9, R20, RZ ;  /* 0x0000001409077224 */ /* 0x000fe200078e02ff */
[C---:B------:R-:W-:Y:S01]  /*0900*/  LOP3.LUT R28, R22.reuse, 0x10, RZ, 0xfc, !PT ;  /* 0x00000010161c7812 */ /* 0x040fe200078efcff */
[C---:B------:R-:W-:Y:S01]  /*0910*/  IMAD R12, R23.reuse, R6, R12 ;  /* 0x00000006170c7224 */ /* 0x040fe200078e020c */
[----:B------:R-:W-:Y:S01]  /*0920*/  LOP3.LUT R26, R22, 0x14, RZ, 0xfc, !PT ;  /* 0x00000014161a7812 */ /* 0x000fe200078efcff */
[----:B------:R-:W-:Y:S01]  /*0930*/  IMAD.MOV.U32 R4, RZ, RZ, RZ ;  /* 0x000000ffff047224 */ /* 0x000fe200078e00ff */
[----:B------:R-:W-:Y:S02]  /*0940*/  IABS R9, R16 ;  /* 0x0000001000097213 */ /* 0x000fe40000000000 */
[----:B------:R-:W-:Y:S01]  /*0950*/  ISETP.GT.U32.AND P0, PT, R23, R12, PT ;  /* 0x0000000c1700720c */ /* 0x000fe20003f04070 */
[----:B------:R-:W-:Y:S01]  /*0960*/  IMAD.HI.U32 R4, R5, R7, R4 ;  /* 0x0000000705047227 */ /* 0x000fe200078e0004 */
[----:B------:R-:W-:-:S02]  /*0970*/  IABS R11, R24 ;  /* 0x00000018000b7213 */ /* 0x000fc40000000000 */
[----:B------:R-:W-:Y:S02]  /*0980*/  IABS R19, R28 ;  /* 0x0000001c00137213 */ /* 0x000fe40000000000 */
[----:B------:R-:W-:Y:S01]  /*0990*/  IABS R17, R26 ;  /* 0x0000001a00117213 */ /* 0x000fe20000000000 */
[----:B------:R-:W-:Y:S01]  /*09a0*/  IMAD.HI.U32 R5, R4, R9, RZ ;  /* 0x0000000904057227 */ /* 0x000fe200078e00ff */
[C---:B------:R-:W-:Y:S02]  /*09b0*/  LOP3.LUT R29, R22.reuse, 0xc, RZ, 0xfc, !PT ;  /* 0x0000000c161d7812 */ /* 0x040fe400078efcff */
[----:B------:R-:W-:Y:S01]  /*09c0*/  LOP3.LUT R30, R22, 0x8, RZ, 0xfc, !PT ;  /* 0x00000008161e7812 */ /* 0x000fe200078efcff */
[----:B------:R-:W-:Y:S01]  /*09d0*/  IMAD.HI.U32 R6, R4, R11, RZ ;  /* 0x0000000b04067227 */ /* 0x000fe200078e00ff */
[----:B------:R-:W-:Y:S02]  /*09e0*/  LOP3.LUT R31, R22, 0x4, RZ, 0xfc, !PT ;  /* 0x00000004161f7812 */ /* 0x000fe400078efcff */
[----:B------:R-:W-:Y:S01]  /*09f0*/  IABS R27, R22 ;  /* 0x00000016001b7213 */ /* 0x000fe20000000000 */
[----:B------:R-:W-:Y:S01]  /*0a00*/  @!P0 IMAD.IADD R12, R12, 0x1, -R23 ;  /* 0x000000010c0c8824 */ /* 0x000fe200078e0a17 */
[----:B------:R-:W-:Y:S01]  /*0a10*/  IABS R25, R31 ;  /* 0x0000001f00197213 */ /* 0x000fe20000000000 */
[----:B------:R-:W-:-:S03]  /*0a20*/  IMAD.HI.U32 R8, R4, R19, RZ ;  /* 0x0000001304087227 */ /* 0x000fc600078e00ff */
[----:B------:R-:W-:Y:S01]  /*0a30*/  ISETP.GT.U32.AND P0, PT, R23, R12, PT ;  /* 0x0000000c1700720c */ /* 0x000fe20003f04070 */
[----:B------:R-:W-:-:S04]  /*0a40*/  IMAD.HI.U32 R7, R4, R17, RZ ;  /* 0x0000001104077227 */ /* 0x000fc800078e00ff */
[----:B------:R-:W-:Y:S02]  /*0a50*/  IMAD.MOV R5, RZ, RZ, -R5 ;  /* 0x000000ffff057224 */ /* 0x000fe400078e0a05 */
[----:B------:R-:W-:Y:S02]  /*0a60*/  IMAD.MOV R6, RZ, RZ, -R6 ;  /* 0x000000ffff067224 */ /* 0x000fe400078e0a06 */
[----:B------:R-:W-:Y:S02]  /*0a70*/  IMAD.MOV R8, RZ, RZ, -R8 ;  /* 0x000000ffff087224 */ /* 0x000fe400078e0a08 */
[----:B------:R-:W-:Y:S02]  /*0a80*/  IMAD.MOV R7, RZ, RZ, -R7 ;  /* 0x000000ffff077224 */ /* 0x000fe400078e0a07 */
[----:B------:R-:W-:Y:S01]  /*0a90*/  @!P0 IMAD.IADD R12, R12, 0x1, -R23 ;  /* 0x000000010c0c8824 */ /* 0x000fe200078e0a17 */
[----:B------:R-:W-:Y:S01]  /*0aa0*/  ISETP.NE.AND P0, PT, R14, RZ, PT ;  /* 0x000000ff0e00720c */ /* 0x000fe20003f05270 */
[C---:B------:R-:W-:Y:S01]  /*0ab0*/  IMAD R5, R20.reuse, R5, R9 ;  /* 0x0000000514057224 */ /* 0x040fe200078e0209 */
[----:B------:R-:W-:Y:S01]  /*0ac0*/  IABS R23, R30 ;  /* 0x0000001e00177213 */ /* 0x000fe20000000000 */
[----:B------:R-:W-:-:S02]  /*0ad0*/  IMAD R6, R20, R6, R11 ;  /* 0x0000000614067224 */ /* 0x000fc400078e020b */
[C---:B------:R-:W-:Y:S01]  /*0ae0*/  IMAD R8, R20.reuse, R8, R19 ;  /* 0x0000000814087224 */ /* 0x040fe200078e0213 */
[----:B------:R-:W-:Y:S01]  /*0af0*/  IABS R19, R29 ;  /* 0x0000001d00137213 */ /* 0x000fe20000000000 */
[C---:B------:R-:W-:Y:S01]  /*0b00*/  IMAD R7, R20.reuse, R7, R17 ;  /* 0x0000000714077224 */ /* 0x040fe200078e0211 */
[----:B------:R-:W-:Y:S01]  /*0b10*/  ISETP.GT.U32.AND P3, PT, R20, R5, PT ;  /* 0x000000051400720c */ /* 0x000fe20003f64070 */
[----:B------:R-:W-:Y:S01]  /*0b20*/  IMAD.HI.U32 R10, R4, R23, RZ ;  /* 0x00000017040a7227 */ /* 0x000fe200078e00ff */
[C---:B------:R-:W-:Y:S02]  /*0b30*/  ISETP.GT.U32.AND P4, PT, R20.reuse, R6, PT ;  /* 0x000000061400720c */ /* 0x040fe40003f84070 */
[----:B------:R-:W-:Y:S01]  /*0b40*/  ISETP.GT.U32.AND P2, PT, R20, R7, PT ;  /* 0x000000071400720c */ /* 0x000fe20003f44070 */
[----:B------:R-:W-:-:S04]  /*0b50*/  IMAD.HI.U32 R9, R4, R19, RZ ;  /* 0x0000001304097227 */ /* 0x000fc800078e00ff */
[----:B------:R-:W-:-:S04]  /*0b60*/  IMAD.HI.U32 R11, R4, R25, RZ ;  /* 0x00000019040b7227 */ /* 0x000fc800078e00ff */
[----:B------:R-:W-:Y:S02]  /*0b70*/  IMAD.MOV.U32 R17, RZ, RZ, R12 ;  /* 0x000000ffff117224 */ /* 0x000fe400078e000c */
[----:B------:R-:W-:-:S04]  /*0b80*/  IMAD.HI.U32 R4, R4, R27, RZ ;  /* 0x0000001b04047227 */ /* 0x000fc800078e00ff */
[----:B------:R-:W-:Y:S02]  /*0b90*/  IMAD.MOV R9, RZ, RZ, -R9 ;  /* 0x000000ffff097224 */ /* 0x000fe400078e0a09 */
[----:B------:R-:W-:Y:S02]  /*0ba0*/  IMAD.MOV R10, RZ, RZ, -R10 ;  /* 0x000000ffff0a7224 */ /* 0x000fe400078e0a0a */
[----:B------:R-:W-:Y:S02]  /*0bb0*/  IMAD.MOV R11, RZ, RZ, -R11 ;  /* 0x000000ffff0b7224 */ /* 0x000fe400078e0a0b */
[----:B------:R-:W-:Y:S01]  /*0bc0*/  @!P1 IMAD.MOV R17, RZ, RZ, -R17 ;  /* 0x000000ffff119224 */ /* 0x000fe200078e0a11 */
[----:B------:R-:W-:Y:S01]  /*0bd0*/  @!P0 LOP3.LUT R17, RZ, R14, RZ, 0x33, !PT ;  /* 0x0000000eff118212 */ /* 0x000fe200078e33ff */
[----:B------:R-:W-:Y:S01]  /*0be0*/  IMAD.MOV R4, RZ, RZ, -R4 ;  /* 0x000000ffff047224 */ /* 0x000fe200078e0a04 */
[----:B------:R-:W-:Y:S01]  /*0bf0*/  LOP3.LUT P0, RZ, R0, 0x80, RZ, 0xc0, !PT ;  /* 0x0000008000ff7812 */ /* 0x000fe2000780c0ff */
[C---:B------:R-:W-:Y:S01]  /*0c00*/  IMAD R9, R20.reuse, R9, R19 ;  /* 0x0000000914097224 */ /* 0x040fe200078e0213 */
[C---:B------:R-:W-:Y:S01]  /*0c10*/  ISETP.GT.U32.AND P1, PT, R20.reuse, R8, PT ;  /* 0x000000081400720c */ /* 0x040fe20003f24070 */
[C---:B------:R-:W-:Y:S01]  /*0c20*/  IMAD R10, R20.reuse, R10, R23 ;  /* 0x0000000a140a7224 */ /* 0x040fe200078e0217 */
[----:B------:R-:W-:Y:S01]  /*0c30*/  SEL R19, RZ, 0x90, !P0 ;  /* 0x00000090ff137807 */ /* 0x000fe20004000000 */
[C---:B------:R-:W-:Y:S01]  /*0c40*/  IMAD R11, R20.reuse, R11, R25 ;  /* 0x0000000b140b7224 */ /* 0x040fe200078e0219 */
[C---:B------:R-:W-:Y:S01]  /*0c50*/  ISETP.GT.U32.AND P6, PT, R20.reuse, R9, PT ;  /* 0x000000091400720c */ /* 0x040fe20003fc4070 */
[C---:B------:R-:W-:Y:S01]  /*0c60*/  IMAD R12, R20.reuse, R4, R27 ;  /* 0x00000004140c7224 */ /* 0x040fe200078e021b */
[C---:B------:R-:W-:Y:S01]  /*0c70*/  ISETP.GT.U32.AND P0, PT, R20.reuse, R10, PT ;  /* 0x0000000a1400720c */ /* 0x040fe20003f04070 */
[--C-:B------:R-:W-:Y:S01]  /*0c80*/  @!P3 IMAD.IADD R5, R5, 0x1, -R20.reuse ;  /* 0x000000010505b824 */ /* 0x100fe200078e0a14 */
[----:B------:R-:W-:Y:S01]  /*0c90*/  ISETP.GT.U32.AND P3, PT, R20, R11, PT ;  /* 0x0000000b1400720c */ /* 0x000fe20003f64070 */
[--C-:B------:R-:W-:Y:S01]  /*0ca0*/  @!P4 IMAD.IADD R6, R6, 0x1, -R20.reuse ;  /* 0x000000010606c824 */ /* 0x100fe200078e0a14 */
[C---:B------:R-:W-:Y:S01]  /*0cb0*/  ISETP.GT.U32.AND P4, PT, R20.reuse, R12, PT ;  /* 0x0000000c1400720c */ /* 0x040fe20003f84070 */
[--C-:B------:R-:W-:Y:S01]  /*0cc0*/  @!P2 IMAD.IADD R7, R7, 0x1, -R20.reuse ;  /* 0x000000010707a824 */ /* 0x100fe200078e0a14 */
[----:B------:R-:W-:Y:S01]  /*0cd0*/  ISETP.GT.U32.AND P5, PT, R20, R5, PT ;  /* 0x000000051400720c */ /* 0x000fe20003fa4070 */
[--C-:B------:R-:W-:Y:S01]  /*0ce0*/  @!P1 IMAD.IADD R8, R8, 0x1, -R20.reuse ;  /* 0x0000000108089824 */ /* 0x100fe200078e0a14 */
[----:B------:R-:W-:Y:S01]  /*0cf0*/  ISETP.GT.U32.AND P2, PT, R20, R6, PT ;  /* 0x000000061400720c */ /* 0x000fe20003f44070 */
[----:B------:R-:W-:Y:S01]  /*0d00*/  IMAD.SHL.U32 R14, R18, 0x2, RZ ;  /* 0x00000002120e7824 */ /* 0x000fe200078e00ff */
[----:B------:R-:W-:Y:S01]  /*0d10*/  ISETP.GE.AND P1, PT, R16, RZ, PT ;  /* 0x000000ff1000720c */ /* 0x000fe20003f26270 */
[--C-:B------:R-:W-:Y:S01]  /*0d20*/  @!P6 IMAD.IADD R9, R9, 0x1, -R20.reuse ;  /* 0x000000010909e824 */ /* 0x100fe200078e0a14 */
[----:B------:R-:W-:Y:S01]  /*0d30*/  ISETP.GE.AND P6, PT, R24, RZ, PT ;  /* 0x000000ff1800720c */ /* 0x000fe20003fc6270 */
[--C-:B------:R-:W-:Y:S01]  /*0d40*/  @!P0 IMAD.IADD R10, R10, 0x1, -R20.reuse ;  /* 0x000000010a0a8824 */ /* 0x100fe200078e0a14 */
[----:B------:R-:W-:Y:S01]  /*0d50*/  ISETP.GT.U32.AND P0, PT, R20, R8, PT ;  /* 0x000000081400720c */ /* 0x000fe20003f04070 */
[--C-:B------:R-:W-:Y:S01]  /*0d60*/  @!P3 IMAD.IADD R11, R11, 0x1, -R20.reuse ;  /* 0x000000010b0bb824 */ /* 0x100fe200078e0a14 */
[----:B------:R-:W-:Y:S01]  /*0d70*/  SHF.R.S32.HI R4, RZ, 0x1f, R13 ;  /* 0x0000001fff047819 */ /* 0x000fe2000001140d */
[--C-:B------:R-:W-:Y:S01]  /*0d80*/  @!P4 IMAD.IADD R12, R12, 0x1, -R20.reuse ;  /* 0x000000010c0cc824 */ /* 0x100fe200078e0a14 */
[C---:B------:R-:W-:Y:S01]  /*0d90*/  ISETP.GT.U32.AND P4, PT, R20.reuse, R9, PT ;  /* 0x000000091400720c */ /* 0x040fe20003f84070 */
[--C-:B------:R-:W-:Y:S01]  /*0da0*/  @!P5 IMAD.IADD R5, R5, 0x1, -R20.reuse ;  /* 0x000000010505d824 */ /* 0x100fe200078e0a14 */
[----:B------:R-:W-:Y:S01]  /*0db0*/  ISETP.GT.U32.AND P5, PT, R20, R7, PT ;  /* 0x000000071400720c */ /* 0x000fe20003fa4070 */
[----:B------:R-:W-:Y:S01]  /*0dc0*/  @!P2 IMAD.IADD R6, R6, 0x1, -R20 ;  /* 0x000000010606a824 */ /* 0x000fe200078e0a14 */
[C---:B------:R-:W-:Y:S01]  /*0dd0*/  ISETP.GT.U32.AND P3, PT, R20.reuse, R10, PT ;  /* 0x0000000a1400720c */ /* 0x040fe20003f64070 */
[----:B------:R-:W-:Y:S01]  /*0de0*/  @!P1 IMAD.MOV R5, RZ, RZ, -R5 ;  /* 0x000000ffff059224 */ /* 0x000fe200078e0a05 */
[C---:B------:R-:W-:Y:S01]  /*0df0*/  ISETP.GT.U32.AND P2, PT, R20.reuse, R11, PT ;  /* 0x0000000b1400720c */ /* 0x040fe20003f44070 */
[----:B------:R-:W-:Y:S01]  /*0e00*/  @!P6 IMAD.MOV R6, RZ, RZ, -R6 ;  /* 0x000000ffff06e224 */ /* 0x000fe200078e0a06 */
[----:B------:R-:W-:Y:S01]  /*0e10*/  ISETP.GT.U32.AND P1, PT, R20, R12, PT ;  /* 0x0000000c1400720c */ /* 0x000fe20003f24070 */
[--C-:B------:R-:W-:Y:S01]  /*0e20*/  @!P0 IMAD.IADD R8, R8, 0x1, -R20.reuse ;  /* 0x0000000108088824 */ /* 0x100fe200078e0a14 */
[----:B------:R-:W-:Y:S01]  /*0e30*/  ISETP.GE.AND P0, PT, R28, RZ, PT ;  /* 0x000000ff1c00720c */ /* 0x000fe20003f06270 */
[----:B------:R-:W-:Y:S01]  /*0e40*/  IMAD R17, R17, UR4, RZ ;  /* 0x0000000411117c24 */ /* 0x000fe2000f8e02ff */
[----:B------:R-:W-:Y:S01]  /*0e50*/  ISETP.GE.AND P6, PT, R22, RZ, PT ;  /* 0x000000ff1600720c */ /* 0x000fe20003fc6270 */
[--C-:B------:R-:W-:Y:S01]  /*0e60*/  @!P4 IMAD.IADD R9, R9, 0x1, -R20.reuse ;  /* 0x000000010909c824 */ /* 0x100fe200078e0a14 */
[----:B------:R-:W-:Y:S01]  /*0e70*/  ISETP.GE.AND P4, PT, R29, RZ, PT ;  /* 0x000000ff1d00720c */ /* 0x000fe20003f86270 */
[--C-:B------:R-:W-:Y:S01]  /*0e80*/  @!P5 IMAD.IADD R7, R7, 0x1, -R20.reuse ;  /* 0x000000010707d824 */ /* 0x100fe200078e0a14 */
[----:B------:R-:W-:Y:S01]  /*0e90*/  ISETP.GE.AND P5, PT, R26, RZ, PT ;  /* 0x000000ff1a00720c */ /* 0x000fe20003fa6270 */
[--C-:B------:R-:W-:Y:S01]  /*0ea0*/  @!P3 IMAD.IADD R10, R10, 0x1, -R20.reuse ;  /* 0x000000010a0ab824 */ /* 0x100fe200078e0a14 */
[----:B------:R-:W-:Y:S01]  /*0eb0*/  ISETP.GE.AND P3, PT, R30, RZ, PT ;  /* 0x000000ff1e00720c */ /* 0x000fe20003f66270 */
[--C-:B------:R-:W-:Y:S01]  /*0ec0*/  @!P2 IMAD.IADD R11, R11, 0x1, -R20.reuse ;  /* 0x000000010b0ba824 */ /* 0x100fe200078e0a14 */
[----:B------:R-:W-:Y:S01]  /*0ed0*/  ISETP.GE.AND P2, PT, R31, RZ, PT ;  /* 0x000000ff1f00720c */ /* 0x000fe20003f46270 */
[----:B------:R-:W-:Y:S01]  /*0ee0*/  IMAD.SHL.U32 R16, R0, 0x80, RZ ;  /* 0x0000008000107824 */ /* 0x000fe200078e00ff */
[----:B------:R-:W-:Y:S01]  /*0ef0*/  LEA.HI R13, R4, R13, RZ, 0x6 ;  /* 0x0000000d040d7211 */ /* 0x000fe200078f30ff */
[----:B------:R-:W-:Y:S01]  /*0f00*/  @!P1 IMAD.IADD R12, R12, 0x1, -R20 ;  /* 0x000000010c0c9824 */ /* 0x000fe200078e0a14 */
[----:B------:R-:W-:Y:S01]  /*0f10*/  LOP3.LUT R19, R19, R14, RZ, 0x3c, !PT ;  /* 0x0000000e13137212 */ /* 0x000fe200078e3cff */
[----:B------:R-:W-:Y:S01]  /*0f20*/  @!P0 IMAD.MOV R8, RZ, RZ, -R8 ;  /* 0x000000ffff088224 */ /* 0x000fe200078e0a08 */
[----:B------:R-:W-:Y:S01]  /*0f30*/  ISETP.NE.AND P1, PT, R15, RZ, PT ;  /* 0x000000ff0f00720c */ /* 0x000fe20003f25270 */
[----:B------:R-:W-:Y:S01]  /*0f40*/  @!P4 IMAD.MOV R9, RZ, RZ, -R9 ;  /* 0x000000ffff09c224 */ /* 0x000fe200078e0a09 */
[----:B------:R-:W-:Y:S01]  /*0f50*/  LOP3.LUT R4, RZ, R15, RZ, 0x33, !PT ;  /* 0x0000000fff047212 */ /* 0x000fe200078e33ff */
[----:B------:R-:W-:Y:S01]  /*0f60*/  @!P5 IMAD.MOV R7, RZ, RZ, -R7 ;  /* 0x000000ffff07d224 */ /* 0x000fe200078e0a07 */
[----:B------:R-:W-:Y:S01]  /*0f70*/  LEA R62, P0, R17, UR6, 0x1 ;  /* 0x00000006113e7c11 */ /* 0x000fe2000f8008ff */
[----:B------:R-:W-:Y:S01]  /*0f80*/  @!P3 IMAD.MOV R10, RZ, RZ, -R10 ;  /* 0x000000ffff0ab224 */ /* 0x000fe200078e0a0a */
[----:B------:R-:W-:Y:S01]  /*0f90*/  LOP3.LUT R16, R19, 0x2000, R16, 0xf8, !PT ;  /* 0x0000200013107812 */ /* 0x000fe200078ef810 */
[----:B------:R-:W-:Y:S01]  /*0fa0*/  @!P2 IMAD.MOV R11, RZ, RZ, -R11 ;  /* 0x000000ffff0ba224 */ /* 0x000fe200078e0a0b */
[C---:B------:R-:W-:Y:S01]  /*0fb0*/  SEL R5, R4.reuse, R5, !P1 ;  /* 0x0000000504057207 */ /* 0x040fe20004800000 */
[----:B------:R-:W-:Y:S01]  /*0fc0*/  @!P6 IMAD.MOV R12, RZ, RZ, -R12 ;  /* 0x000000ffff0ce224 */ /* 0x000fe200078e0a0c */
[----:B------:R-:W-:Y:S01]  /*0fd0*/  LEA.HI.X.SX32 R63, R17, UR7, 0x1, P0 ;  /* 0x00000007113f7c11 */ /* 0x000fe200080f0eff */
[----:B------:R-:W0:Y:S01]  /*0fe0*/  LDC R19, c[0x0][0x238] ;  /* 0x00008e00ff137b82 */ /* 0x000e220000000800 */
[----:B------:R-:W-:Y:S01]  /*0ff0*/  ULDC UR4, c[0x0][0x240] ;  /* 0x0000900000047ab9 */ /* 0x000fe20000000800 */
[C---:B------:R-:W-:Y:S01]  /*1000*/  SEL R6, R4.reuse, R6, !P1 ;  /* 0x0000000604067207 */ /* 0x040fe20004800000 */
[----:B------:R-:W-:Y:S01]  /*1010*/  IMAD R5, R5, UR4, RZ ;  /* 0x0000000405057c24 */ /* 0x000fe2000f8e02ff */
[C---:B------:R-:W-:Y:S01]  /*1020*/  SEL R7, R4.reuse, R7, !P1 ;  /* 0x0000000704077207 */ /* 0x040fe20004800000 */
[----:B------:R-:W-:Y:S01]  /*1030*/  ULDC.64 UR6, c[0x0][0x218] ;  /* 0x0000860000067ab9 */ /* 0x000fe20000000a00 */
[----:B------:R-:W-:Y:S01]  /*1040*/  SEL R8, R4, R8, !P1 ;  /* 0x0000000804087207 */ /* 0x000fe20004800000 */
[----:B------:R-:W-:Y:S01]  /*1050*/  IMAD R6, R6, UR4, RZ ;  /* 0x0000000406067c24 */ /* 0x000fe2000f8e02ff */
[----:B------:R-:W1:Y:S01]  /*1060*/  LDC R17, c[0x0][0x23c] ;  /* 0x00008f00ff117b82 */ /* 0x000e620000000800 */
[C---:B------:R-:W-:Y:S01]  /*1070*/  SEL R9, R4.reuse, R9, !P1 ;  /* 0x0000000904097207 */ /* 0x040fe20004800000 */
[----:B------:R-:W-:Y:S01]  /*1080*/  IMAD R7, R7, UR4, RZ ;  /* 0x0000000407077c24 */ /* 0x000fe2000f8e02ff */
[----:B------:R-:W-:Y:S01]  /*1090*/  SEL R10, R4, R10, !P1 ;  /* 0x0000000a040a7207 */ /* 0x000fe20004800000 */
[----:B------:R-:W-:Y:S01]  /*10a0*/  IMAD R8, R8, UR4, RZ ;  /* 0x0000000408087c24 */ /* 0x000fe2000f8e02ff */
[C---:B------:R-:W-:Y:S01]  /*10b0*/  SEL R11, R4.reuse, R11, !P1 ;  /* 0x0000000b040b7207 */ /* 0x040fe20004800000 */
[----:B------:R-:W-:Y:S01]  /*10c0*/  IMAD R9, R9, UR4, RZ ;  /* 0x0000000409097c24 */ /* 0x000fe2000f8e02ff */
[----:B------:R-:W-:Y:S01]  /*10d0*/  SEL R4, R4, R12, !P1 ;  /* 0x0000000c04047207 */ /* 0x000fe20004800000 */
[----:B------:R-:W-:Y:S01]  /*10e0*/  IMAD R10, R10, UR4, RZ ;  /* 0x000000040a0a7c24 */ /* 0x000fe2000f8e02ff */
[----:B------:R-:W-:Y:S01]  /*10f0*/  LEA R80, P6, R5, UR6, 0x1 ;  /* 0x0000000605507c11 */ /* 0x000fe2000f8c08ff */
[----:B------:R-:W-:Y:S01]  /*1100*/  IMAD R11, R11, UR4, RZ ;  /* 0x000000040b0b7c24 */ /* 0x000fe2000f8e02ff */
[----:B------:R-:W-:Y:S01]  /*1110*/  SHF.R.U32.HI R23, RZ, 0x5, R0 ;  /* 0x00000005ff177819 */ /* 0x000fe20000011600 */
[----:B------:R-:W-:Y:S01]  /*1120*/  IMAD R4, R4, UR4, RZ ;  /* 0x0000000404047c24 */ /* 0x000fe2000f8e02ff */
[----:B------:R-:W-:Y:S01]  /*1130*/  LEA.HI.X.SX32 R81, R5, UR7, 0x1, P6 ;  /* 0x0000000705517c11 */ /* 0x000fe2000b0f0eff */
[----:B------:R-:W-:Y:S01]  /*1140*/  UMOV UR4, URZ ;  /* 0x0000003f00047c82 */ /* 0x000fe20008000000 */
[----:B------:R-:W-:Y:S01]  /*1150*/  LEA R84, P4, R7, UR6, 0x1 ;  /* 0x0000000607547c11 */ /* 0x000fe2000f8808ff */
[-C--:B0-----:R-:W-:Y:S01]  /*1160*/  IMAD R47, R47, R19.reuse, RZ ;  /* 0x000000132f2f7224 */ /* 0x081fe200078e02ff */
[----:B------:R-:W-:Y:S01]  /*1170*/  LEA R76, P3, R8, UR6, 0x1 ;  /* 0x00000006084c7c11 */ /* 0x000fe2000f8608ff */
[-C--:B------:R-:W-:Y:S01]  /*1180*/  IMAD R48, R48, R19.reuse, RZ ;  /* 0x0000001330307224 */ /* 0x080fe200078e02ff */
[----:B------:R-:W-:Y:S01]  /*1190*/  LEA R74, P2, R9, UR6, 0x1 ;  /* 0x00000006094a7c11 */ /* 0x000fe2000f8408ff */
[-C--:B------:R-:W-:Y:S01]  /*11a0*/  IMAD R49, R49, R19.reuse, RZ ;  /* 0x0000001331317224 */ /* 0x080fe200078e02ff */
[----:B------:R-:W-:Y:S01]  /*11b0*/  LEA R118, P1, R10, UR6, 0x1 ;  /* 0x000000060a767c11 */ /* 0x000fe2000f8208ff */
[-C--:B------:R-:W-:Y:S01]  /*11c0*/  IMAD R50, R50, R19.reuse, RZ ;  /* 0x0000001332327224 */ /* 0x080fe200078e02ff */
[----:B------:R-:W-:Y:S01]  /*11d0*/  LEA R116, P6, R4, UR6, 0x1 ;  /* 0x0000000604747c11 */ /* 0x000fe2000f8c08ff */
[-C--:B------:R-:W-:Y:S01]  /*11e0*/  IMAD R51, R51, R19.reuse, RZ ;  /* 0x0000001333337224 */ /* 0x080fe200078e02ff */
[----:B------:R-:W-:Y:S01]  /*11f0*/  R2UR UR24, R23 ;  /* 0x00000000171872ca */ /* 0x000fe200000e0000 */
[-C--:B------:R-:W-:Y:S01]  /*1200*/  IMAD R52, R52, R19.reuse, RZ ;  /* 0x0000001334347224 */ /* 0x080fe200078e02ff */
[----:B------:R-:W-:Y:S01]  /*1210*/  LEA.HI.X.SX32 R85, R7, UR7, 0x1, P4 ;  /* 0x0000000707557c11 */ /* 0x000fe2000a0f0eff */
        /* <DEDUP_REMOVED lines=9> */
[----:B------:R-:W-:Y:S01]  /*12b0*/  LEA R114, P5, R6, UR6, 0x1 ;  /* 0x0000000606727c11 */ /* 0x000fe2000f8a08ff */
[-C--:B------:R-:W-:Y:S01]  /*12c0*/  IMAD R58, R58, R19.reuse, RZ ;  /* 0x000000133a3a7224 */ /* 0x080fe200078e02ff */
[----:B------:R-:W-:Y:S01]  /*12d0*/  LEA R120, P0, R11, UR6, 0x1 ;  /* 0x000000060b787c11 */ /* 0x000fe2000f8008ff */
[----:B------:R-:W-:Y:S01]  /*12e0*/  UIADD3 UR6, UP0, UR14, 0x2, URZ ;  /* 0x000000020e067890 */ /* 0x000fe2000ff1e03f */
[C---:B------:R-:W-:Y:S01]  /*12f0*/  LOP3.LUT R5, R21.reuse, 0x26, RZ, 0xfc, !PT ;  /* 0x0000002615057812 */ /* 0x040fe200078efcff */
[-C--:B------:R-:W-:Y:S01]  /*1300*/  IMAD R46, R46, R19.reuse, RZ ;  /* 0x000000132e2e7224 */ /* 0x080fe200078e02ff */
[----:B------:R-:W-:Y:S01]  /*1310*/  LOP3.LUT R15, R21, 0x24, RZ, 0xfc, !PT ;  /* 0x00000024150f7812 */ /* 0x000fe200078efcff */
[-C--:B------:R-:W-:Y:S01]  /*1320*/  IMAD R45, R45, R19.reuse, RZ ;  /* 0x000000132d2d7224 */ /* 0x080fe200078e02ff */
[----:B------:R-:W-:Y:S01]  /*1330*/  LOP3.LUT R14, R21, 0x22, RZ, 0xfc, !PT ;  /* 0x00000022150e7812 */ /* 0x000fe200078efcff */
[-C--:B------:R-:W-:Y:S01]  /*1340*/  IMAD R5, R5, R19.reuse, RZ ;  /* 0x0000001305057224 */ /* 0x080fe200078e02ff */
[----:B------:R-:W-:Y:S01]  /*1350*/  LOP3.LUT R4, R21, 0x20, RZ, 0xfc, !PT ;  /* 0x0000002015047812 */ /* 0x000fe200078efcff */
[-C--:B------:R-:W-:Y:S01]  /*1360*/  IMAD R15, R15, R19.reuse, RZ ;  /* 0x000000130f0f7224 */ /* 0x080fe200078e02ff */
[C---:B------:R-:W-:Y:S01]  /*1370*/  LOP3.LUT R10, R21.reuse, 0x1e, RZ, 0xfc, !PT ;  /* 0x0000001e150a7812 */ /* 0x040fe200078efcff */
[-C--:B------:R-:W-:Y:S01]  /*1380*/  IMAD R14, R14, R19.reuse, RZ ;  /* 0x000000130e0e7224 */ /* 0x080fe200078e02ff */
[C---:B------:R-:W-:Y:S01]  /*1390*/  LOP3.LUT R9, R21.reuse, 0x1c, RZ, 0xfc, !PT ;  /* 0x0000001c15097812 */ /* 0x040fe200078efcff */
[-C--:B------:R-:W-:Y:S01]  /*13a0*/  IMAD R4, R4, R19.reuse, RZ ;  /* 0x0000001304047224 */ /* 0x080fe200078e02ff */
[C---:B------:R-:W-:Y:S01]  /*13b0*/  LOP3.LUT R12, R21.reuse, 0x1a, RZ, 0xfc, !PT ;  /* 0x0000001a150c7812 */ /* 0x040fe200078efcff */
[-C--:B------:R-:W-:Y:S01]  /*13c0*/  IMAD R10, R10, R19.reuse, RZ ;  /* 0x000000130a0a7224 */ /* 0x080fe200078e02ff */
[----:B------:R-:W-:Y:S01]  /*13d0*/  LOP3.LUT R8, R21, 0x18, RZ, 0xfc, !PT ;  /* 0x0000001815087812 */ /* 0x000fe200078efcff */
[-C--:B------:R-:W-:Y:S01]  /*13e0*/  IMAD R9, R9, R19.reuse, RZ ;  /* 0x0000001309097224 */ /* 0x080fe200078e02ff */
[C---:B------:R-:W-:Y:S01]  /*13f0*/  LOP3.LUT R7, R21.reuse, 0x16, RZ, 0xfc, !PT ;  /* 0x0000001615077812 */ /* 0x040fe200078efcff */
[-C--:B------:R-:W-:Y:S01]  /*1400*/  IMAD R12, R12, R19.reuse, RZ ;  /* 0x000000130c0c7224 */ /* 0x080fe200078e02ff */
[C---:B------:R-:W-:Y:S01]  /*1410*/  LOP3.LUT R23, R21.reuse, 0x6, RZ, 0xfc, !PT ;  /* 0x0000000615177812 */ /* 0x040fe200078efcff */
[-C--:B------:R-:W-:Y:S01]  /*1420*/  IMAD R8, R8, R19.reuse, RZ ;  /* 0x0000001308087224 */ /* 0x080fe200078e02ff */
[----:B------:R-:W-:Y:S01]  /*1430*/  LOP3.LUT R22, R21, 0x4, RZ, 0xfc, !PT ;  /* 0x0000000415167812 */ /* 0x000fe200078efcff */
[-C--:B------:R-:W-:Y:S01]  /*1440*/  IMAD R7, R7, R19.reuse, RZ ;  /* 0x0000001307077224 */ /* 0x080fe200078e02ff */
[----:B------:R-:W-:Y:S01]  /*1450*/  LOP3.LUT R20, R21, 0x2, RZ, 0xfc, !PT ;  /* 0x0000000215147812 */ /* 0x000fe200078efcff */
[-C--:B------:R-:W-:Y:S01]  /*1460*/  IMAD R44, R44, R19.reuse, RZ ;  /* 0x000000132c2c7224 */ /* 0x080fe200078e02ff */
[----:B------:R-:W-:Y:S01]  /*1470*/  LEA.HI.X.SX32 R115, R6, UR7, 0x1, P5 ;  /* 0x0000000706737c11 */ /* 0x000fe2000a8f0eff */
[-C--:B------:R-:W-:Y:S01]  /*1480*/  IMAD R43, R43, R19.reuse, RZ ;  /* 0x000000132b2b7224 */ /* 0x080fe200078e02ff */
[----:B------:R-:W-:Y:S01]  /*1490*/  LEA.HI.X.SX32 R111, R11, UR7, 0x1, P0 ;  /* 0x000000070b6f7c11 */ /* 0x000fe200080f0eff */
[-C--:B------:R-:W-:Y:S01]  /*14a0*/  IMAD R42, R42, R19.reuse, RZ ;  /* 0x000000132a2a7224 */ /* 0x080fe200078e02ff */
[----:B------:R-:W-:Y:S01]  /*14b0*/  UIADD3.X UR7, UR4, 0x40000040, URZ, UP0, !UPT ;  /* 0x4000004004077890 */ /* 0x000fe200087fe43f */
[-C--:B------:R-:W-:Y:S01]  /*14c0*/  IMAD R41, R41, R19.reuse, RZ ;  /* 0x0000001329297224 */ /* 0x080fe200078e02ff */
[----:B------:R-:W-:Y:S01]  /*14d0*/  CS2R R24, SRZ ;  /* 0x0000000000187805 */ /* 0x000fe2000001ff00 */
[-C--:B------:R-:W-:Y:S01]  /*14e0*/  IMAD R40, R40, R19.reuse, RZ ;  /* 0x0000001328287224 */ /* 0x080fe200078e02ff */
[----:B------:R-:W-:Y:S01]  /*14f0*/  CS2R R26, SRZ ;  /* 0x00000000001a7805 */ /* 0x000fe2000001ff00 */
[-C--:B------:R-:W-:Y:S01]  /*1500*/  IMAD R23, R23, R19.reuse, RZ ;  /* 0x0000001317177224 */ /* 0x080fe200078e02ff */
[----:B------:R-:W-:Y:S01]  /*1510*/  CS2R R28, SRZ ;  /* 0x00000000001c7805 */ /* 0x000fe2000001ff00 */
[-C--:B------:R-:W-:Y:S01]  /*1520*/  IMAD R22, R22, R19.reuse, RZ ;  /* 0x0000001316167224 */ /* 0x080fe200078e02ff */
[----:B------:R-:W-:Y:S01]  /*1530*/  CS2R R30, SRZ ;  /* 0x00000000001e7805 */ /* 0x000fe2000001ff00 */
[-C--:B------:R-:W-:Y:S01]  /*1540*/  IMAD R21, R21, R19.reuse, RZ ;  /* 0x0000001315157224 */ /* 0x080fe200078e02ff */
[----:B------:R-:W-:Y:S01]  /*1550*/  SHF.R.S32.HI R13, RZ, 0x6, R13 ;  /* 0x00000006ff0d7819 */ /* 0x000fe2000001140d */
[----:B------:R-:W-:Y:S01]  /*1560*/  IMAD R20, R20, R19, RZ ;  /* 0x0000001314147224 */ /* 0x000fe200078e02ff */
[----:B------:R-:W-:Y:S01]  /*1570*/  LOP3.LUT R16, R16, 0x60, RZ, 0x3c, !PT ;  /* 0x0000006010107812 */ /* 0x000fe200078e3cff */
[----:B-1----:R-:W-:Y:S01]  /*1580*/  IMAD R18, R18, R17, RZ ;  /* 0x0000001112127224 */ /* 0x002fe200078e02ff */
[----:B------:R-:W-:Y:S01]  /*1590*/  UIADD3.64 UR22, UR6, 0x2, URZ ;  /* 0x0000000206167897 */ /* 0x000fe2000fffe03f */
[----:B------:R-:W-:Y:S01]  /*15a0*/  IMAD.SHL.U32 R19, R19, 0x40, RZ ;  /* 0x0000004013137824 */ /* 0x000fe200078e00ff */
[----:B------:R-:W-:Y:S01]  /*15b0*/  UIADD3.64 UR10, UR6, 0x4, URZ ;  /* 0x00000004060a7897 */ /* 0x000fe2000fffe03f */
[----:B------:R-:W-:-:S11]  /*15c0*/  IMAD.SHL.U32 R17, R17, 0x40, RZ ;  /* 0x0000004011117824 */ /* 0x000fd600078e00ff */
.L_x_1:
[----:B------:R-:W-:Y:S01]  /*15d0*/  SHF.R.U32.HI R61, RZ, 0x7, R0 ;  /* 0x00000007ff3d7819 */ /* 0x000fe20000011600 */
[----:B------:R-:W-:Y:S01]  /*15e0*/  IMAD.WIDE R64, R21, 0x2, R62 ;  /* 0x0000000215407825 */ /* 0x000fe200078e023e */
[----:B------:R-:W-:Y:S02]  /*15f0*/  PRMT R60, RZ, 0x7610, R60 ;  /* 0x00007610ff3c7816 */ /* 0x000fe4000000003c */
[----:B------:R-:W-:-:S04]  /*1600*/  SGXT.U32 R61, R61, 0x1 ;  /* 0x000000013d3d781a */ /* 0x000fc80000000000 */
[C---:B------:R-:W-:Y:S02]  /*1610*/  LOP3.LUT R59, R61.reuse, 0x2, RZ, 0xfc, !PT ;  /* 0x000000023d3b7812 */ /* 0x040fe400078efcff */
[----:B------:R-:W-:Y:S02]  /*1620*/  LOP3.LUT R6, R61, 0x6, RZ, 0xfc, !PT ;  /* 0x000000063d067812 */ /* 0x000fe400078efcff */
[----:B------:R-:W-:Y:S02]  /*1630*/  ISETP.GE.AND P2, PT, R59, UR17, PT ;  /* 0x000000113b007c0c */ /* 0x000fe4000bf46270 */
[C---:B------:R-:W-:Y:S02]  /*1640*/  LOP3.LUT R11, R61.reuse, 0x8, RZ, 0xfc, !PT ;  /* 0x000000083d0b7812 */ /* 0x040fe400078efcff */
[----:B------:R-:W-:Y:S02]  /*1650*/  ISETP.GE.AND P5, PT, R6, UR17, PT ;  /* 0x0000001106007c0c */ /* 0x000fe4000bfa6270 */
[----:B------:R-:W-:-:S02]  /*1660*/  ISETP.GE.AND P0, PT, R61, UR17, PT ;  /* 0x000000113d007c0c */ /* 0x000fc4000bf06270 */
[----:B------:R-:W-:Y:S02]  /*1670*/  ISETP.GE.AND P1, PT, R11, UR17, PT ;  /* 0x000000110b007c0c */ /* 0x000fe4000bf26270 */
[C---:B------:R-:W-:Y:S01]  /*1680*/  LOP3.LUT R6, R61.reuse, 0xa, RZ, 0xfc, !PT ;  /* 0x0000000a3d067812 */ /* 0x040fe200078efcff */
[----:B------:R-:W-:Y:S01]  /*1690*/  IMAD.WIDE R68, R20, 0x2, R62 ;  /* 0x0000000214447825 */ /* 0x000fe200078e023e */
[----:B------:R-:W-:Y:S02]  /*16a0*/  PRMT R108, RZ, 0x7610, R108 ;  /* 0x00007610ff6c7816 */ /* 0x000fe4000000006c */
[C---:B------:R-:W-:Y:S02]  /*16b0*/  LOP3.LUT R66, R61.reuse, 0x4, RZ, 0xfc, !PT ;  /* 0x000000043d427812 */ /* 0x040fe400078efcff */
[----:B------:R-:W-:Y:S02]  /*16c0*/  ISETP.GE.AND P4, PT, R6, UR17, PT ;  /* 0x0000001106007c0c */ /* 0x000fe4000bf86270 */
[C---:B------:R-:W-:Y:S01]  /*16d0*/  LOP3.LUT R6, R61.reuse, 0x10, RZ, 0xfc, !PT ;  /* 0x000000103d067812 */ /* 0x040fe200078efcff */
[----:B------:R0:W2:Y:S01]  /*16e0*/  @!P2 LDG.E.U16 R108, desc[UR18][R68.64] ;  /* 0x00000012446ca981 */ /* 0x0000a2000c1e1500 */
[----:B------:R-:W-:-:S02]  /*16f0*/  LOP3.LUT R59, R61, 0xe, RZ, 0xfc, !PT ;  /* 0x0000000e3d3b7812 */ /* 0x000fc400078efcff */
[----:B------:R-:W-:Y:S01]  /*1700*/  ISETP.GE.AND P6, PT, R66, UR17, PT ;  /* 0x0000001142007c0c */ /* 0x000fe2000bfc6270 */
[----:B------:R-:W-:Y:S01]  /*1710*/  IMAD.WIDE R66, R40, 0x2, R62 ;  /* 0x0000000228427825 */ /* 0x000fe200078e023e */
[----:B------:R-:W-:Y:S01]  /*1720*/  PRMT R104, RZ, 0x7610, R104 ;  /* 0x00007610ff687816 */ /* 0x000fe20000000068 */
[----:B------:R1:W3:Y:S01]  /*1730*/  @!P0 LDG.E.U16 R60, desc[UR18][R64.64] ;  /* 0x00000012403c8981 */ /* 0x0002e2000c1e1500 */
[----:B------:R-:W-:Y:S01]  /*1740*/  ISETP.GE.AND P2, PT, R6, UR17, PT ;  /* 0x0000001106007c0c */ /* 0x000fe2000bf46270 */
[--C-:B------:R-:W-:Y:S01]  /*1750*/  IMAD.WIDE R70, R22, 0x2, R62.reuse ;  /* 0x0000000216467825 */ /* 0x100fe200078e023e */
[----:B------:R-:W-:Y:S02]  /*1760*/  ISETP.GE.AND P3, PT, R59, UR17, PT ;  /* 0x000000113b007c0c */ /* 0x000fe4000bf66270 */
[C---:B------:R-:W-:Y:S01]  /*1770*/  LOP3.LUT R6, R61.reuse, 0x14, RZ, 0xfc, !PT ;  /* 0x000000143d067812 */ /* 0x040fe200078efcff */
[----:B------:R4:W5:Y:S01]  /*1780*/  @!P1 LDG.E.U16 R104, desc[UR18][R66.64] ;  /* 0x0000001242689981 */ /* 0x000962000c1e1500 */
[----:B------:R-:W-:Y:S01]  /*1790*/  LOP3.LUT R11, R61, 0xc, RZ, 0xfc, !PT ;  /* 0x0000000c3d0b7812 */ /* 0x000fe200078efcff */
[----:B0-----:R-:W-:Y:S01]  /*17a0*/  IMAD.WIDE R68, R41, 0x2, R62 ;  /* 0x0000000229447825 */ /* 0x001fe200078e023e */
[----:B------:R-:W-:-:S02]  /*17b0*/  PRMT R107, RZ, 0x7610, R107 ;  /* 0x00007610ff6b7816 */ /* 0x000fc4000000006b */
[----:B------:R-:W-:Y:S01]  /*17c0*/  PRMT R97, RZ, 0x7610, R97 ;  /* 0x00007610ff617816 */ /* 0x000fe20000000061 */
[--C-:B-1----:R-:W-:Y:S01]  /*17d0*/  IMAD.WIDE R64, R23, 0x2, R62.reuse ;  /* 0x0000000217407825 */ /* 0x102fe200078e023e */
[----:B------:R-:W-:Y:S02]  /*17e0*/  ISETP.GE.AND P1, PT, R6, UR17, PT ;  /* 0x0000001106007c0c */ /* 0x000fe4000bf26270 */
[----:B------:R-:W-:Y:S01]  /*17f0*/  ISETP.GE.AND P0, PT, R11, UR17, PT ;  /* 0x000000110b007c0c */ /* 0x000fe2000bf06270 */
[----:B------:R-:W-:Y:S01]  /*1800*/  IMAD.WIDE R72, R43, 0x2, R62 ;  /* 0x000000022b487825 */ /* 0x000fe200078e023e */
[C---:B------:R-:W-:Y:S01]  /*1810*/  LOP3.LUT R6, R61.reuse, 0x16, RZ, 0xfc, !PT ;  /* 0x000000163d067812 */ /* 0x040fe200078efcff */
[----:B------:R-:W2:Y:S01]  /*1820*/  @!P4 LDG.E.U16 R107, desc[UR18][R68.64] ;  /* 0x00000012446bc981 */ /* 0x000ea2000c1e1500 */
[----:B------:R-:W-:Y:S02]  /*1830*/  LOP3.LUT R11, R61, 0x12, RZ, 0xfc, !PT ;  /* 0x000000123d0b7812 */ /* 0x000fe400078efcff */
[----:B------:R-:W-:Y:S01]  /*1840*/  PRMT R95, RZ, 0x7610, R95 ;  /* 0x00007610ff5f7816 */ /* 0x000fe2000000005f */
[----:B------:R-:W2:Y:S01]  /*1850*/  @!P5 LDG.E.U16 R97, desc[UR18][R64.64] ;  /* 0x000000124061d981 */ /* 0x000ea2000c1e1500 */
[----:B------:R-:W-:-:S02]  /*1860*/  PRMT R99, RZ, 0x7610, R99 ;  /* 0x00007610ff637816 */ /* 0x000fc40000000063 */
[----:B------:R-:W-:Y:S02]  /*1870*/  ISETP.GE.AND P4, PT, R6, UR17, PT ;  /* 0x0000001106007c0c */ /* 0x000fe4000bf86270 */
[----:B------:R-:W-:Y:S01]  /*1880*/  ISETP.GE.AND P5, PT, R11, UR17, PT ;  /* 0x000000110b007c0c */ /* 0x000fe2000bfa6270 */
[----:B------:R-:W2:Y:S01]  /*1890*/  @!P3 LDG.E.U16 R95, desc[UR18][R72.64] ;  /* 0x00000012485fb981 */ /* 0x000ea2000c1e1500 */
[C---:B------:R-:W-:Y:S02]  /*18a0*/  LOP3.LUT R6, R61.reuse, 0x1a, RZ, 0xfc, !PT ;  /* 0x0000001a3d067812 */ /* 0x040fe400078efcff */
[----:B------:R-:W-:Y:S01]  /*18b0*/  PRMT R98, RZ, 0x7610, R98 ;  /* 0x00007610ff627816 */ /* 0x000fe20000000062 */
[----:B------:R0:W2:Y:S01]  /*18c0*/  @!P6 LDG.E.U16 R99, desc[UR18][R70.64] ;  /* 0x000000124663e981 */ /* 0x0000a2000c1e1500 */
[----:B------:R-:W-:Y:S02]  /*18d0*/  ISETP.GE.AND P3, PT, R6, UR17, PT ;  /* 0x0000001106007c0c */ /* 0x000fe4000bf66270 */
[----:B------:R-:W-:Y:S01]  /*18e0*/  LOP3.LUT R6, R61, 0x1e, RZ, 0xfc, !PT ;  /* 0x0000001e3d067812 */ /* 0x000fe200078efcff */
[----:B----4-:R-:W-:Y:S01]  /*18f0*/  IMAD.WIDE R66, R45, 0x2, R62 ;  /* 0x000000022d427825 */ /* 0x010fe200078e023e */
[----:B------:R-:W-:-:S02]  /*1900*/  PRMT R106, RZ, 0x7610, R106 ;  /* 0x00007610ff6a7816 */ /* 0x000fc4000000006a */
[C---:B------:R-:W-:Y:S01]  /*1910*/  LOP3.LUT R11, R61.reuse, 0x18, RZ, 0xfc, !PT ;  /* 0x000000183d0b7812 */ /* 0x040fe200078efcff */
[----:B0-----:R-:W-:Y:S01]  /*1920*/  IMAD.WIDE R70, R42, 0x2, R62 ;  /* 0x000000022a467825 */ /* 0x001fe200078e023e */
[----:B------:R-:W-:Y:S02]  /*1930*/  ISETP.GE.AND P6, PT, R6, UR17, PT ;  /* 0x0000001106007c0c */ /* 0x000fe4000bfc6270 */
[----:B------:R-:W4:Y:S01]  /*1940*/  @!P5 LDG.E.U16 R106, desc[UR18][R66.64] ;  /* 0x00000012426ad981 */ /* 0x000f22000c1e1500 */
[----:B------:R-:W-:Y:S01]  /*1950*/  PRMT R59, RZ, 0x7610, R59 ;  /* 0x00007610ff3b7816 */ /* 0x000fe2000000003b */
[--C-:B------:R-:W-:Y:S01]  /*1960*/  IMAD.WIDE R64, R44, 0x2, R62.reuse ;  /* 0x000000022c407825 */ /* 0x100fe200078e023e */
[----:B------:R-:W-:Y:S01]  /*1970*/  LOP3.LUT R6, R61, 0x20, RZ, 0xfc, !PT ;  /* 0x000000203d067812 */ /* 0x000fe200078efcff */
[----:B------:R0:W4:Y:S01]  /*1980*/  @!P0 LDG.E.U16 R98, desc[UR18][R70.64] ;  /* 0x0000001246628981 */ /* 0x000122000c1e1500 */
[----:B------:R-:W-:Y:S01]  /*1990*/  ISETP.GE.AND P0, PT, R11, UR17, PT ;  /* 0x000000110b007c0c */ /* 0x000fe2000bf06270 */
[----:B------:R-:W-:Y:S01]  /*19a0*/  IMAD.WIDE R72, R7, 0x2, R62 ;  /* 0x0000000207487825 */ /* 0x000fe200078e023e */
[----:B------:R-:W-:Y:S01]  /*19b0*/  PRMT R93, RZ, 0x7610, R93 ;  /* 0x00007610ff5d7816 */ /* 0x000fe2000000005d */
[----:B------:R1:W2:Y:S01]  /*19c0*/  @!P2 LDG.E.U16 R59, desc[UR18][R64.64] ;  /* 0x00000012403ba981 */ /* 0x0002a2000c1e1500 */
[----:B------:R-:W-:-:S02]  /*19d0*/  LOP3.LUT R11, R61, 0x1c, RZ, 0xfc, !PT ;  /* 0x0000001c3d0b7812 */ /* 0x000fc400078efcff */
[----:B------:R-:W-:Y:S02]  /*19e0*/  ISETP.GE.AND P5, PT, R6, UR17, PT ;  /* 0x0000001106007c0c */ /* 0x000fe4000bfa6270 */
[----:B------:R-:W-:Y:S01]  /*19f0*/  PRMT R96, RZ, 0x7610, R96 ;  /* 0x00007610ff607816 */ /* 0x000fe20000000060 */
[--C-:B0-----:R-:W-:Y:S01]  /*1a00*/  IMAD.WIDE R70, R46, 0x2, R62.reuse ;  /* 0x000000022e467825 */ /* 0x101fe200078e023e */
[----:B------:R-:W-:Y:S01]  /*1a10*/  LOP3.LUT R6, R61, 0x24, RZ, 0xfc, !PT ;  /* 0x000000243d067812 */ /* 0x000fe200078efcff */
[----:B------:R-:W4:Y:S01]  /*1a20*/  @!P4 LDG.E.U16 R93, desc[UR18][R72.64] ;  /* 0x00000012485dc981 */ /* 0x000f22000c1e1500 */
[----:B------:R-:W-:Y:S02]  /*1a30*/  ISETP.GE.AND P2, PT, R11, UR17, PT ;  /* 0x000000110b007c0c */ /* 0x000fe4000bf46270 */
[----:B------:R-:W-:Y:S01]  /*1a40*/  LOP3.LUT R11, R61, 0x22, RZ, 0xfc, !PT ;  /* 0x000000223d0b7812 */ /* 0x000fe200078efcff */
[----:B------:R0:W4:Y:S01]  /*1a50*/  @!P1 LDG.E.U16 R96, desc[UR18][R70.64] ;  /* 0x0000001246609981 */ /* 0x000122000c1e1500 */
[----:B------:R-:W-:Y:S01]  /*1a60*/  ISETP.GE.AND P4, PT, R6, UR17, PT ;  /* 0x0000001106007c0c */ /* 0x000fe2000bf86270 */
[----:B-1----:R-:W-:Y:S01]  /*1a70*/  IMAD.WIDE R64, R8, 0x2, R62 ;  /* 0x0000000208407825 */ /* 0x002fe200078e023e */
[----:B------:R-:W-:-:S02]  /*1a80*/  PRMT R6, RZ, 0x7610, R6 ;  /* 0x00007610ff067816 */ /* 0x000fc40000000006 */
[----:B------:R-:W-:Y:S02]  /*1a90*/  ISETP.GE.AND P1, PT, R11, UR17, PT ;  /* 0x000000110b007c0c */ /* 0x000fe4000bf26270 */
[----:B------:R-:W-:Y:S01]  /*1aa0*/  LOP3.LUT R11, R61, 0x26, RZ, 0xfc, !PT ;  /* 0x000000263d0b7812 */ /* 0x000fe200078efcff */
[----:B------:R-:W-:Y:S01]  /*1ab0*/  IMAD.WIDE R68, R9, 0x2, R62 ;  /* 0x0000000209447825 */ /* 0x000fe200078e023e */
[----:B------:R-:W-:Y:S01]  /*1ac0*/  PRMT R94, RZ, 0x7610, R94 ;  /* 0x00007610ff5e7816 */ /* 0x000fe2000000005e */
[----:B------:R1:W4:Y:S01]  /*1ad0*/  @!P0 LDG.E.U16 R6, desc[UR18][R64.64] ;  /* 0x0000001240068981 */ /* 0x000322000c1e1500 */
[----:B------:R-:W-:Y:S01]  /*1ae0*/  PRMT R105, RZ, 0x7610, R105 ;  /* 0x00007610ff697816 */ /* 0x000fe20000000069 */
[--C-:B------:R-:W-:Y:S01]  /*1af0*/  IMAD.WIDE R66, R12, 0x2, R62.reuse ;  /* 0x000000020c427825 */ /* 0x100fe200078e023e */
[----:B------:R-:W-:Y:S02]  /*1b00*/  ISETP.GE.AND P0, PT, R11, UR17, PT ;  /* 0x000000110b007c0c */ /* 0x000fe4000bf06270 */
[C---:B------:R-:W-:Y:S01]  /*1b10*/  LOP3.LUT R11, R61.reuse, 0x2a, RZ, 0xfc, !PT ;  /* 0x0000002a3d0b7812 */ /* 0x040fe200078efcff */
[----:B------:R-:W4:Y:S01]  /*1b20*/  @!P2 LDG.E.U16 R94, desc[UR18][R68.64] ;  /* 0x00000012445ea981 */ /* 0x000f22000c1e1500 */
[----:B0-----:R-:W-:Y:S01]  /*1b30*/  LOP3.LUT R70, R61, 0x28, RZ, 0xfc, !PT ;  /* 0x000000283d467812 */ /* 0x001fe200078efcff */
[----:B------:R-:W-:Y:S01]  /*1b40*/  IMAD.WIDE R72, R4, 0x2, R62 ;  /* 0x0000000204487825 */ /* 0x000fe200078e023e */
[----:B------:R-:W-:Y:S01]  /*1b50*/  PRMT R101, RZ, 0x7610, R101 ;  /* 0x00007610ff657816 */ /* 0x000fe20000000065 */
[----:B------:R0:W4:Y:S01]  /*1b60*/  @!P3 LDG.E.U16 R105, desc[UR18][R66.64] ;  /* 0x000000124269b981 */ /* 0x000122000c1e1500 */
[----:B------:R-:W-:-:S02]  /*1b70*/  ISETP.GE.AND P2, PT, R11, UR17, PT ;  /* 0x000000110b007c0c */ /* 0x000fc4000bf46270 */
[----:B------:R-:W-:Y:S01]  /*1b80*/  ISETP.GE.AND P3, PT, R70, UR17, PT ;  /* 0x0000001146007c0c */ /* 0x000fe2000bf66270 */
[----:B------:R-:W-:Y:S01]  /*1b90*/  IMAD.WIDE R70, R10, 0x2, R62 ;  /* 0x000000020a467825 */ /* 0x000fe200078e023e */
[----:B------:R-:W-:Y:S01]  /*1ba0*/  PRMT R91, RZ, 0x7610, R91 ;  /* 0x00007610ff5b7816 */ /* 0x000fe2000000005b */
[----:B------:R0:W4:Y:S01]  /*1bb0*/  @!P5 LDG.E.U16 R101, desc[UR18][R72.64] ;  /* 0x000000124865d981 */ /* 0x000122000c1e1500 */
[----:B------:R-:W-:Y:S01]  /*1bc0*/  LOP3.LUT R11, R61, 0x2e, RZ, 0xfc, !PT ;  /* 0x0000002e3d0b7812 */ /* 0x000fe200078efcff */
[----:B-1----:R-:W-:Y:S01]  /*1bd0*/  IMAD.WIDE R64, R14, 0x2, R62 ;  /* 0x000000020e407825 */ /* 0x002fe200078e023e */
[----:B------:R-:W-:Y:S02]  /*1be0*/  PRMT R86, RZ, 0x7610, R86 ;  /* 0x00007610ff567816 */ /* 0x000fe40000000056 */
[----:B------:R-:W-:Y:S01]  /*1bf0*/  ISETP.GE.AND P5, PT, R11, UR17, PT ;  /* 0x000000110b007c0c */ /* 0x000fe2000bfa6270 */
[----:B0-----:R-:W-:Y:S01]  /*1c00*/  IMAD.WIDE R66, R15, 0x2, R62 ;  /* 0x000000020f427825 */ /* 0x001fe200078e023e */
[----:B------:R-:W-:Y:S01]  /*1c10*/  PRMT R92, RZ, 0x7610, R92 ;  /* 0x00007610ff5c7816 */ /* 0x000fe2000000005c */
[----:B------:R0:W4:Y:S01]  /*1c20*/  @!P6 LDG.E.U16 R91, desc[UR18][R70.64] ;  /* 0x00000012465be981 */ /* 0x000122000c1e1500 */
[----:B------:R-:W-:-:S02]  /*1c30*/  LOP3.LUT R78, R61, 0x2c, RZ, 0xfc, !PT ;  /* 0x0000002c3d4e7812 */ /* 0x000fc400078efcff */
[----:B------:R-:W-:Y:S01]  /*1c40*/  LOP3.LUT R11, R61, 0x30, RZ, 0xfc, !PT ;  /* 0x000000303d0b7812 */ /* 0x000fe200078efcff */
[----:B------:R1:W4:Y:S01]  /*1c50*/  @!P1 LDG.E.U16 R86, desc[UR18][R64.64] ;  /* 0x0000001240569981 */ /* 0x000322000c1e1500 */
[----:B------:R-:W-:Y:S01]  /*1c60*/  ISETP.GE.AND P6, PT, R78, UR17, PT ;  /* 0x000000114e007c0c */ /* 0x000fe2000bfc6270 */
[----:B------:R-:W-:Y:S01]  /*1c70*/  IMAD.WIDE R72, R57, 0x2, R62 ;  /* 0x0000000239487825 */ /* 0x000fe200078e023e */
[----:B------:R-:W-:Y:S01]  /*1c80*/  ISETP.GE.AND P1, PT, R11, UR17, PT ;  /* 0x000000110b007c0c */ /* 0x000fe2000bf26270 */
[----:B------:R1:W4:Y:S01]  /*1c90*/  @!P4 LDG.E.U16 R92, desc[UR18][R66.64] ;  /* 0x00000012425cc981 */ /* 0x000322000c1e1500 */
[----:B0-----:R-:W-:Y:S02]  /*1ca0*/  LOP3.LUT R70, R61, 0x32, RZ, 0xfc, !PT ;  /* 0x000000323d467812 */ /* 0x001fe400078efcff */
[----:B------:R-:W-:Y:S01]  /*1cb0*/  PRMT R103, RZ, 0x7610, R103 ;  /* 0x00007610ff677816 */ /* 0x000fe20000000067 */
[----:B------:R-:W-:Y:S01]  /*1cc0*/  IMAD.WIDE R68, R5, 0x2, R62 ;  /* 0x0000000205447825 */ /* 0x000fe200078e023e */
[----:B------:R-:W-:-:S02]  /*1cd0*/  PRMT R89, RZ, 0x7610, R89 ;  /* 0x00007610ff597816 */ /* 0x000fc40000000059 */
[----:B------:R-:W-:Y:S01]  /*1ce0*/  ISETP.GE.AND P4, PT, R70, UR17, PT ;  /* 0x0000001146007c0c */ /* 0x000fe2000bf86270 */
[----:B------:R-:W-:Y:S01]  /*1cf0*/  IMAD.WIDE R70, R58, 0x2, R62 ;  /* 0x000000023a467825 */ /* 0x000fe200078e023e */
[----:B------:R-:W-:Y:S01]  /*1d00*/  PRMT R11, RZ, 0x7610, R11 ;  /* 0x00007610ff0b7816 */ /* 0x000fe2000000000b */
[----:B------:R-:W4:Y:S01]  /*1d10*/  @!P2 LDG.E.U16 R103, desc[UR18][R72.64] ;  /* 0x000000124867a981 */ /* 0x000f22000c1e1500 */
[C---:B-1----:R-:W-:Y:S02]  /*1d20*/  LOP3.LUT R64, R61.reuse, 0x3a, RZ, 0xfc, !PT ;  /* 0x0000003a3d407812 */ /* 0x042fe400078efcff */
[----:B------:R-:W-:Y:S01]  /*1d30*/  LOP3.LUT R78, R61, 0x36, RZ, 0xfc, !PT ;  /* 0x000000363d4e7812 */ /* 0x000fe200078efcff */
[----:B------:R0:W4:Y:S01]  /*1d40*/  @!P0 LDG.E.U16 R89, desc[UR18][R68.64] ;  /* 0x0000001244598981 */ /* 0x000122000c1e1500 */
[----:B------:R-:W-:Y:S01]  /*1d50*/  ISETP.GE.AND P2, PT, R64, UR17, PT ;  /* 0x0000001140007c0c */ /* 0x000fe2000bf46270 */
[----:B------:R-:W-:Y:S01]  /*1d60*/  IMAD.WIDE R64, R56, 0x2, R62 ;  /* 0x0000000238407825 */ /* 0x000fe200078e023e */
[----:B------:R-:W-:Y:S01]  /*1d70*/  PRMT R90, RZ, 0x7610, R90 ;  /* 0x00007610ff5a7816 */ /* 0x000fe2000000005a */
[----:B------:R1:W4:Y:S01]  /*1d80*/  @!P3 LDG.E.U16 R11, desc[UR18][R70.64] ;  /* 0x00000012460bb981 */ /* 0x000322000c1e1500 */
[----:B------:R-:W-:Y:S01]  /*1d90*/  PRMT R87, RZ, 0x7610, R87 ;  /* 0x00007610ff577816 */ /* 0x000fe20000000057 */
[----:B------:R-:W-:Y:S01]  /*1da0*/  IMAD.WIDE R66, R55, 0x2, R62 ;  /* 0x0000000237427825 */ /* 0x000fe200078e023e */
[----:B------:R-:W-:-:S02]  /*1db0*/  PRMT R110, RZ, 0x7610, R110 ;  /* 0x00007610ff6e7816 */ /* 0x000fc4000000006e */
[----:B------:R-:W-:Y:S01]  /*1dc0*/  ISETP.GE.AND P0, PT, R78, UR17, PT ;  /* 0x000000114e007c0c */ /* 0x000fe2000bf06270 */
[----:B0-----:R-:W-:Y:S01]  /*1dd0*/  IMAD.WIDE R68, R54, 0x2, R62 ;  /* 0x0000000236447825 */ /* 0x001fe200078e023e */
[C---:B------:R-:W-:Y:S01]  /*1de0*/  LOP3.LUT R79, R61.reuse, 0x38, RZ, 0xfc, !PT ;  /* 0x000000383d4f7812 */ /* 0x040fe200078efcff */
[----:B------:R0:W4:Y:S01]  /*1df0*/  @!P6 LDG.E.U16 R90, desc[UR18][R64.64] ;  /* 0x00000012405ae981 */ /* 0x000122000c1e1500 */
[C---:B------:R-:W-:Y:S02]  /*1e00*/  LOP3.LUT R78, R61.reuse, 0x3c, RZ, 0xfc, !PT ;  /* 0x0000003c3d4e7812 */ /* 0x040fe400078efcff */
[C---:B-1----:R-:W-:Y:S01]  /*1e10*/  LOP3.LUT R70, R61.reuse, 0x34, RZ, 0xfc, !PT ;  /* 0x000000343d467812 */ /* 0x042fe200078efcff */
[----:B------:R1:W4:Y:S01]  /*1e20*/  @!P5 LDG.E.U16 R87, desc[UR18][R66.64] ;  /* 0x000000124257d981 */ /* 0x000322000c1e1500 */
[----:B------:R-:W-:Y:S02]  /*1e30*/  LOP3.LUT R61, R61, 0x3e, RZ, 0xfc, !PT ;  /* 0x0000003e3d3d7812 */ /* 0x000fe400078efcff */
[----:B------:R-:W-:Y:S01]  /*1e40*/  ISETP.GE.AND P3, PT, R79, UR17, PT ;  /* 0x000000114f007c0c */ /* 0x000fe2000bf66270 */
[----:B------:R1:W4:Y:S01]  /*1e50*/  @!P1 LDG.E.U16 R110, desc[UR18][R68.64] ;  /* 0x00000012446e9981 */ /* 0x000322000c1e1500 */
[----:B------:R-:W-:-:S02]  /*1e60*/  ISETP.GE.AND P6, PT, R78, UR17, PT ;  /* 0x000000114e007c0c */ /* 0x000fc4000bfc6270 */
[----:B------:R-:W-:Y:S02]  /*1e70*/  ISETP.GE.AND P5, PT, R70, UR17, PT ;  /* 0x0000001146007c0c */ /* 0x000fe4000bfa6270 */
[----:B------:R-:W-:Y:S01]  /*1e80*/  ISETP.GE.AND P1, PT, R61, UR17, PT ;  /* 0x000000113d007c0c */ /* 0x000fe2000bf26270 */
[----:B------:R-:W-:Y:S01]  /*1e90*/  IMAD.WIDE R70, R53, 0x2, R62 ;  /* 0x0000000235467825 */ /* 0x000fe200078e023e */
[----:B------:R-:W-:Y:S02]  /*1ea0*/  PRMT R102, RZ, 0x7610, R102 ;  /* 0x00007610ff667816 */ /* 0x000fe40000000066 */
[----:B------:R-:W-:Y:S01]  /*1eb0*/  PRMT R88, RZ, 0x7610, R88 ;  /* 0x00007610ff587816 */ /* 0x000fe20000000058 */
[----:B------:R-:W-:Y:S01]  /*1ec0*/  IMAD.WIDE R72, R52, 0x2, R62 ;  /* 0x0000000234487825 */ /* 0x000fe200078e023e */
[----:B------:R-:W-:Y:S02]  /*1ed0*/  PRMT R83, RZ, 0x7610, R83 ;  /* 0x00007610ff537816 */ /* 0x000fe40000000053 */
[----:B------:R-:W-:Y:S01]  /*1ee0*/  PRMT R109, RZ, 0x7610, R109 ;  /* 0x00007610ff6d7816 */ /* 0x000fe2000000006d */
[----:B------:R-:W-:Y:S01]  /*1ef0*/  IMAD.WIDE R78, R51, 0x2, R62 ;  /* 0x00000002334e7825 */ /* 0x000fe200078e023e */
[----:B------:R-:W-:Y:S01]  /*1f00*/  PRMT R100, RZ, 0x7610, R100 ;  /* 0x00007610ff647816 */ /* 0x000fe20000000064 */
[----:B------:R-:W4:Y:S01]  /*1f10*/  @!P4 LDG.E.U16 R102, desc[UR18][R70.64] ;  /* 0x000000124666c981 */ /* 0x000f22000c1e1500 */
[----:B------:R-:W-:Y:S01]  /*1f20*/  PRMT R82, RZ, 0x7610, R82 ;  /* 0x00007610ff527816 */ /* 0x000fe20000000052 */
[----:B------:R-:W-:Y:S01]  /*1f30*/  IMAD.WIDE R112, R50, 0x2, R62 ;  /* 0x0000000232707825 */ /* 0x000fe200078e023e */
[----:B------:R-:W-:Y:S01]  /*1f40*/  PRMT R61, RZ, 0x7610, R61 ;  /* 0x00007610ff3d7816 */ /* 0x000fe2000000003d */
[----:B------:R-:W4:Y:S02]  /*1f50*/  @!P5 LDG.E.U16 R88, desc[UR18][R72.64] ;  /* 0x000000124858d981 */ /* 0x000f24000c1e1500 */
[----:B0-----:R-:W-:-:S02]  /*1f60*/  IMAD.WIDE R64, R49, 0x2, R62 ;  /* 0x0000000231407825 */ /* 0x001fc400078e023e */
[----:B------:R-:W4:Y:S02]  /*1f70*/  @!P0 LDG.E.U16 R83, desc[UR18][R78.64] ;  /* 0x000000124e538981 */ /* 0x000f24000c1e1500 */
[--C-:B-1----:R-:W-:Y:S02]  /*1f80*/  IMAD.WIDE R66, R48, 0x2, R62.reuse ;  /* 0x0000000230427825 */ /* 0x102fe400078e023e */
[----:B------:R-:W4:Y:S02]  /*1f90*/  @!P3 LDG.E.U16 R109, desc[UR18][R112.64] ;  /* 0x00000012706db981 */ /* 0x000f24000c1e1500 */
[----:B------:R-:W-:Y:S02]  /*1fa0*/  IMAD.WIDE R68, R47, 0x2, R62 ;  /* 0x000000022f447825 */ /* 0x000fe400078e023e */
[----:B------:R-:W4:Y:S04]  /*1fb0*/  @!P2 LDG.E.U16 R100, desc[UR18][R64.64] ;  /* 0x000000124064a981 */ /* 0x000f28000c1e1500 */
[----:B------:R0:W4:Y:S04]  /*1fc0*/  @!P6 LDG.E.U16 R82, desc[UR18][R66.64] ;  /* 0x000000124252e981 */ /* 0x000128000c1e1500 */
[----:B------:R1:W4:Y:S01]  /*1fd0*/  @!P1 LDG.E.U16 R61, desc[UR18][R68.64] ;  /* 0x00000012443d9981 */ /* 0x000322000c1e1500 */
[----:B------:R-:W-:-:S04]  /*1fe0*/  LOP3.LUT R121, R0, 0x3f, RZ, 0xc0, !PT ;  /* 0x0000003f00797812 */ /* 0x000fc800078ec0ff */
[----:B------:R-:W-:Y:S01]  /*1ff0*/  ISETP.GE.AND P0, PT, R121, UR17, PT ;  /* 0x0000001179007c0c */ /* 0x000fe2000bf06270 */
[--C-:B0-----:R-:W-:Y:S01]  /*2000*/  IMAD.MOV.U32 R67, RZ, RZ, R111.reuse ;  /* 0x000000ffff437224 */ /* 0x101fe200078e006f */
[----:B------:R-:W-:Y:S01]  /*2010*/  PRMT R111, RZ, 0x7610, R111 ;  /* 0x00007610ff6f7816 */ /* 0x000fe2000000006f */
[----:B-1----:R-:W-:Y:S02]  /*2020*/  IMAD.MOV.U32 R68, RZ, RZ, R116 ;  /* 0x000000ffff447224 */ /* 0x002fe400078e0074 */
[----:B------:R-:W-:Y:S02]  /*2030*/  IMAD.MOV.U32 R69, RZ, RZ, R117 ;  /* 0x000000ffff457224 */ /* 0x000fe400078e0075 */
[----:B------:R-:W-:Y:S01]  /*2040*/  IMAD.WIDE R70, R18, 0x2, R68 ;  /* 0x0000000212467825 */ /* 0x000fe200078e0244 */
[----:B------:R-:W-:Y:S03]  /*2050*/  BAR.SYNC.DEFER_BLOCKING 0x0 ;  /* 0x0000000000007b1d */ /* 0x000fe60000010000 */
[----:B------:R-:W-:Y:S01]  /*2060*/  IMAD.MOV.U32 R66, RZ, RZ, R120 ;  /* 0x000000ffff427224 */ /* 0x000fe200078e0078 */
[----:B------:R-:W-:Y:S01]  /*2070*/  PRMT R112, RZ, 0x7610, R112 ;  /* 0x00007610ff707816 */ /* 0x000fe20000000070 */
[----:B------:R-:W-:Y:S01]  /*2080*/  IMAD.MOV.U32 R64, RZ, RZ, R118 ;  /* 0x000000ffff407224 */ /* 0x000fe200078e0076 */
[----:B------:R-:W-:Y:S01]  /*2090*/  PRMT R117, RZ, 0x7610, R117 ;  /* 0x00007610ff757816 */ /* 0x000fe20000000075 */
[----:B------:R-:W-:-:S02]  /*20a0*/  IMAD.MOV.U32 R65, RZ, RZ, R119 ;  /* 0x000000ffff417224 */ /* 0x000fc400078e0077 */
[----:B------:R-:W-:Y:S01]  /*20b0*/  IMAD.WIDE R72, R18, 0x2, R66 ;  /* 0x0000000212487825 */ /* 0x000fe200078e0242 */
[----:B------:R-:W-:-:S03]  /*20c0*/  PRMT R113, RZ, 0x7610, R113 ;  /* 0x00007610ff717816 */ /* 0x000fc60000000071 */
[----:B------:R-:W-:Y:S01]  /*20d0*/  IMAD.WIDE R78, R18, 0x2, R64 ;  /* 0x00000002124e7825 */ /* 0x000fe200078e0240 */
[----:B------:R0:W4:Y:S04]  /*20e0*/  @!P0 LDG.E.U16 R111, desc[UR18][R70.64] ;  /* 0x00000012466f8981 */ /* 0x000128000c1e1500 */
[----:B------:R1:W4:Y:S01]  /*20f0*/  @!P0 LDG.E.U16 R112, desc[UR18][R72.64] ;  /* 0x0000001248708981 */ /* 0x000322000c1e1500 */
[----:B------:R-:W-:-:S03]  /*2100*/  PRMT R116, RZ, 0x7610, R116 ;  /* 0x00007610ff747816 */ /* 0x000fc60000000074 */
[----:B------:R-:W4:Y:S01]  /*2110*/  @!P0 LDG.E.U16 R113, desc[UR18][R78.64] ;  /* 0x000000124e718981 */ /* 0x000f22000c1e1500 */
[----:B0-----:R-:W-:Y:S02]  /*2120*/  IMAD.MOV.U32 R70, RZ, RZ, R76 ;  /* 0x000000ffff467224 */ /* 0x001fe400078e004c */
[----:B------:R-:W-:Y:S02]  /*2130*/  IMAD.MOV.U32 R71, RZ, RZ, R77 ;  /* 0x000000ffff477224 */ /* 0x000fe400078e004d */
[----:B------:R-:W-:-:S04]  /*2140*/  IMAD.WIDE R76, R18, 0x2, R70 ;  /* 0x00000002124c7825 */ /* 0x000fc800078e0246 */
[----:B-1----:R-:W-:Y:S01]  /*2150*/  IMAD.MOV.U32 R72, RZ, RZ, R74 ;  /* 0x000000ffff487224 */ /* 0x002fe200078e004a */
[----:B------:R0:W4:Y:S01]  /*2160*/  @!P0 LDG.E.U16 R117, desc[UR18][R76.64] ;  /* 0x000000124c758981 */ /* 0x000122000c1e1500 */
[----:B------:R-:W-:Y:S02]  /*2170*/  IMAD.MOV.U32 R73, RZ, RZ, R75 ;  /* 0x000000ffff497224 */ /* 0x000fe400078e004b */
[----:B------:R-:W-:-:S04]  /*2180*/  IMAD.WIDE R74, R18, 0x2, R72 ;  /* 0x00000002124a7825 */ /* 0x000fc800078e0248 */
[--C-:B0-----:R-:W-:Y:S02]  /*2190*/  IMAD.MOV.U32 R76, RZ, RZ, R114.reuse ;  /* 0x000000ffff4c7224 */ /* 0x101fe400078e0072 */
[----:B------:R-:W-:Y:S01]  /*21a0*/  IMAD.MOV.U32 R77, RZ, RZ, R115 ;  /* 0x000000ffff4d7224 */ /* 0x000fe200078e0073 */
[----:B------:R-:W-:Y:S01]  /*21b0*/  PRMT R114, RZ, 0x7610, R114 ;  /* 0x00007610ff727816 */ /* 0x000fe20000000072 */
[----:B------:R0:W4:Y:S01]  /*21c0*/  @!P0 LDG.E.U16 R116, desc[UR18][R74.64] ;  /* 0x000000124a748981 */ /* 0x000122000c1e1500 */
[----:B------:R-:W-:Y:S01]  /*21d0*/  IMAD.WIDE R78, R18, 0x2, R76 ;  /* 0x00000002124e7825 */ /* 0x000fe200078e024c */
[----:B------:R-:W-:-:S04]  /*21e0*/  PRMT R118, RZ, 0x7610, R118 ;  /* 0x00007610ff767816 */ /* 0x000fc80000000076 */
[----:B------:R1:W4:Y:S01]  /*21f0*/  @!P0 LDG.E.U16 R114, desc[UR18][R78.64] ;  /* 0x000000124e728981 */ /* 0x000322000c1e1500 */
[----:B0-----:R-:W-:Y:S02]  /*2200*/  IMAD.MOV.U32 R74, RZ, RZ, R84 ;  /* 0x000000ffff4a7224 */ /* 0x001fe400078e0054 */
[----:B------:R-:W-:Y:S01]  /*2210*/  IMAD.MOV.U32 R75, RZ, RZ, R85 ;  /* 0x000000ffff4b7224 */ /* 0x000fe200078e0055 */
[----:B------:R-:W-:Y:S01]  /*2220*/  PRMT R115, RZ, 0x7610, R115 ;  /* 0x00007610ff737816 */ /* 0x000fe20000000073 */
[----:B-1----:R-:W-:Y:S02]  /*2230*/  IMAD.MOV.U32 R78, RZ, RZ, R80 ;  /* 0x000000ffff4e7224 */ /* 0x002fe400078e0050 */
[----:B------:R-:W-:Y:S02]  /*2240*/  IMAD.MOV.U32 R79, RZ, RZ, R81 ;  /* 0x000000ffff4f7224 */ /* 0x000fe400078e0051 */
[----:B------:R-:W-:-:S04]  /*2250*/  IMAD.WIDE R84, R18, 0x2, R74 ;  /* 0x0000000212547825 */ /* 0x000fc800078e024a */
[----:B------:R-:W-:Y:S01]  /*2260*/  IMAD.WIDE R80, R18, 0x2, R78 ;  /* 0x0000000212507825 */ /* 0x000fe200078e024e */
[----:B------:R0:W4:Y:S04]  /*2270*/  @!P0 LDG.E.U16 R118, desc[UR18][R84.64] ;  /* 0x0000001254768981 */ /* 0x000128000c1e1500 */
[----:B------:R1:W4:Y:S01]  /*2280*/  @!P0 LDG.E.U16 R115, desc[UR18][R80.64] ;  /* 0x0000001250738981 */ /* 0x000322000c1e1500 */
[C---:B------:R-:W-:Y:S02]  /*2290*/  LOP3.LUT R119, R0.reuse, 0x3f, RZ, 0xc0, !PT ;  /* 0x0000003f00777812 */ /* 0x040fe400078ec0ff */
[----:B------:R-:W-:-:S03]  /*22a0*/  LOP3.LUT P0, RZ, R0, 0x80, RZ, 0xc0, !PT ;  /* 0x0000008000ff7812 */ /* 0x000fc6000780c0ff */
[----:B------:R-:W-:Y:S01]  /*22b0*/  IMAD.SHL.U32 R119, R119, 0x2, RZ ;  /* 0x0000000277777824 */ /* 0x000fe200078e00ff */
[----:B0-----:R-:W-:-:S04]  /*22c0*/  SEL R84, RZ, 0x90, !P0 ;  /* 0x00000090ff547807 */ /* 0x001fc80004000000 */
[----:B------:R-:W-:Y:S01]  /*22d0*/  LOP3.LUT R119, R84, R119, RZ, 0x3c, !PT ;  /* 0x0000007754777212 */ /* 0x000fe200078e3cff */
[C---:B------:R-:W-:Y:S01]  /*22e0*/  IMAD.SHL.U32 R84, R0.reuse, 0x80, RZ ;  /* 0x0000008000547824 */ /* 0x040fe200078e00ff */
[----:B------:R-:W-:-:S04]  /*22f0*/  LOP3.LUT R85, R0, 0xff, RZ, 0xc0, !PT ;  /* 0x000000ff00557812 */ /* 0x000fc800078ec0ff */
[----:B------:R-:W-:Y:S02]  /*2300*/  LOP3.LUT R84, R119, 0x2000, R84, 0xf8, !PT ;  /* 0x0000200077547812 */ /* 0x000fe400078ef854 */
[----:B------:R-:W-:Y:S01]  /*2310*/  LOP3.LUT R119, R0, 0xc0, RZ, 0xc0, !PT ;  /* 0x000000c000777812 */ /* 0x000fe200078ec0ff */
[----:B------:R-:W-:-:S03]  /*2320*/  IMAD.SHL.U32 R85, R85, 0x2, RZ ;  /* 0x0000000255557824 */ /* 0x000fc600078e00ff */
[----:B-1----:R-:W-:Y:S02]  /*2330*/  SHF.R.U32.HI R80, RZ, 0x2, R119 ;  /* 0x00000002ff507819 */ /* 0x002fe40000011677 */
[C---:B------:R-:W-:Y:S02]  /*2340*/  LOP3.LUT R81, R84.reuse, 0x20, RZ, 0x3c, !PT ;  /* 0x0000002054517812 */ /* 0x040fe400078e3cff */
[----:B------:R-:W-:Y:S01]  /*2350*/  LOP3.LUT R80, R85, R80, RZ, 0x3c, !PT ;  /* 0x0000005055507212 */ /* 0x000fe200078e3cff */
[----:B---3--:R-:W-:Y:S04]  /*2360*/  STS.U16 [R84+UR16], R60 ;  /* 0x0000003c54007988 */ /* 0x008fe80008000410 */
[----:B-----5:R-:W-:Y:S04]  /*2370*/  STS.U16 [R84+UR16+0x400], R104 ;  /* 0x0004006854007988 */ /* 0x020fe80008000410 */
[----:B--2---:R0:W-:Y:S02]  /*2380*/  STS.U16 [R84+UR16+0x800], R59 ;  /* 0x0008003b54007988 */ /* 0x0041e40008000410 */
[----:B0-----:R-:W-:-:S02]  /*2390*/  LOP3.LUT R59, R84, 0x40, RZ, 0x3c, !PT ;  /* 0x00000040543b7812 */ /* 0x001fc400078e3cff */
[----:B----4-:R-:W-:Y:S04]  /*23a0*/  STS.U16 [R84+UR16+0xc00], R6 ;  /* 0x000c000654007988 */ /* 0x010fe80008000410 */
[----:B------:R-:W-:Y:S04]  /*23b0*/  STS.U16 [R84+UR16+0x1000], R101 ;  /* 0x0010006554007988 */ /* 0x000fe80008000410 */
[----:B------:R0:W-:Y:S02]  /*23c0*/  STS.U16 [R84+UR16+0x1400], R11 ;  /* 0x0014000b54007988 */ /* 0x0001e40008000410 */
[----:B0-----:R-:W-:-:S02]  /*23d0*/  LOP3.LUT R11, R80, 0x40, RZ, 0x3c, !PT ;  /* 0x00000040500b7812 */ /* 0x001fc400078e3cff */
[----:B------:R-:W-:Y:S04]  /*23e0*/  STS.U16 [R84+UR16+0x1800], R110 ;  /* 0x0018006e54007988 */ /* 0x000fe80008000410 */
        /* <DEDUP_REMOVED lines=25> */
[----:B------:R0:W-:Y:S04]  /*2580*/  STS.U16 [R80+UR16+0x4000], R111 ;  /* 0x0040006f50007988 */ /* 0x0001e80008000410 */
[----:B------:R-:W-:Y:S04]  /*2590*/  STS.U16 [R80+UR16+0x4400], R113 ;  /* 0x0044007150007988 */ /* 0x000fe80008000410 */
[----:B------:R-:W-:Y:S04]  /*25a0*/  STS.U16 [R80+UR16+0x4800], R117 ;  /* 0x0048007550007988 */ /* 0x000fe80008000410 */
[----:B------:R-:W-:Y:S04]  /*25b0*/  STS.U16 [R80+UR16+0x4c00], R114 ;  /* 0x004c007250007988 */ /* 0x000fe80008000410 */
[----:B------:R-:W-:Y:S04]  /*25c0*/  STS.U16 [R11+UR16+0x4200], R112 ;  /* 0x004200700b007988 */ /* 0x000fe80008000410 */
[----:B------:R-:W-:Y:S04]  /*25d0*/  STS.U16 [R11+UR16+0x4600], R116 ;  /* 0x004600740b007988 */ /* 0x000fe80008000410 */
[----:B------:R-:W-:Y:S04]  /*25e0*/  STS.U16 [R11+UR16+0x4a00], R118 ;  /* 0x004a00760b007988 */ /* 0x000fe80008000410 */
[----:B------:R1:W-:Y:S01]  /*25f0*/  STS.U16 [R11+UR16+0x4e00], R115 ;  /* 0x004e00730b007988 */ /* 0x0003e20008000410 */
[----:B------:R2:W-:Y:S06]  /*2600*/  MEMBAR.ALL.CTA ;  /* 0x0000000000007992 */ /* 0x0005ec0000008000 */
[----:B--2---:R-:W2:Y:S01]  /*2610*/  FENCE.VIEW.ASYNC.S ;  /* 0x00000000000073c6 */ /* 0x004ea20000000000 */
[----:B------:R-:W-:-:S04]  /*2620*/  USHF.L.U32 UR4, UR24, 0x7, URZ ;  /* 0x0000000718047899 */ /* 0x000fc8000800063f */
[----:B------:R-:W-:Y:S01]  /*2630*/  ULOP3.LUT UR4, UR4, 0x200, URZ, 0xc0, !UPT ;  /* 0x0000020004047892 */ /* 0x000fe2000f8ec03f */
[----:B--2---:R-:W-:Y:S03]  /*2640*/  BAR.SYNC.DEFER_BLOCKING 0x0 ;  /* 0x0000000000007b1d */ /* 0x004fe60000010000 */
[----:B------:R-:W-:-:S04]  /*2650*/  ULEA.HI UR4, UR16, UR4, URZ, 0x1c ;  /* 0x0000000410047291 */ /* 0x000fc8000f8fe03f */
[----:B------:R-:W-:Y:S01]  /*2660*/  ULOP3.LUT UR12, UR4, 0x3fff, URZ, 0xc0, !UPT ;  /* 0x00003fff040c7892 */ /* 0x000fe2000f8ec03f */
[----:B------:R-:W-:Y:S01]  /*2670*/  UMOV UR15, 0x40000040 ;  /* 0x40000040000f7882 */ /* 0x000fe20000000000 */
[----:B------:R-:W-:Y:S01]  /*2680*/  UMOV UR13, 0x40000040 ;  /* 0x40000040000d7882 */ /* 0x000fe20000000000 */
[----:B------:R-:W-:-:S06]  /*2690*/  WARPGROUP.ARRIVE ;  /* 0x00000000000079c5 */ /* 0x000fcc0000000000 */
[----:B------:R-:W-:Y:S01]  /*26a0*/  HGMMA.64x32x16.F32 R24, gdesc[UR12].tnspA, R24 ;  /* 0x206000000c1879f0 */ /* 0x000fe20008700818 */
[----:B------:R-:W-:Y:S01]  /*26b0*/  UIADD3 UR12, UP0, UR12, 0x80, URZ ;  /* 0x000000800c0c7890 */ /* 0x000fe2000ff1e03f */
[----:B------:R-:W-:-:S03]  /*26c0*/  UMOV UR4, URZ ;  /* 0x0000003f00047c82 */ /* 0x000fc60008000000 */
[----:B------:R-:W-:-:S03]  /*26d0*/  UIADD3.X UR5, UR4, 0x40000040, URZ, UP0, !UPT ;  /* 0x4000004004057890 */ /* 0x000fc600087fe43f */
[----:B------:R-:W-:-:S06]  /*26e0*/  UMOV UR4, UR12 ;  /* 0x0000000c00047c82 */ /* 0x000fcc0008000000 */
[----:B------:R-:W-:Y:S01]  /*26f0*/  HGMMA.64x32x16.F32 R24, gdesc[UR4].tnspA, R24 ;  /* 0x20600000041879f0 */ /* 0x000fe20008700818 */
[----:B------:R-:W-:Y:S02]  /*2700*/  UIADD3.64 UR20, UR4, 0x80, URZ ;  /* 0x0000008004147897 */ /* 0x000fe4000fffe03f */
[----:B------:R-:W-:-:S07]  /*2710*/  UIADD3.64 UR8, UR4, 0x100, URZ ;  /* 0x0000010004087897 */ /* 0x000fce000fffe03f */
[----:B------:R-:W-:Y:S01]  /*2720*/  HGMMA.64x32x16.F32 R24, gdesc[UR20].tnspA, R24 ;  /* 0x20600000141879f0 */ /* 0x000fe20008700818 */
[----:B------:R-:W-:-:S05]  /*2730*/  VIADD R13, R13, 0xffffffff ;  /* 0xffffffff0d0d7836 */ /* 0x000fca0000000000 */
[----:B------:R-:W-:Y:S01]  /*2740*/  ISETP.NE.U32.AND P0, PT, R13, RZ, PT ;  /* 0x000000ff0d00720c */ /* 0x000fe20003f05070 */
[----:B------:R-:W-:Y:S01]  /*2750*/  HGMMA.64x32x16.F32 R24, gdesc[UR8].tnspA, R24, gsb0 ;  /* 0x20600000081879f0 */ /* 0x000fe20008000818 */
[----:B0-----:R-:W-:Y:S01]  /*2760*/  IMAD.WIDE R110, R17, 0x2, R66 ;  /* 0x00000002116e7825 */ /* 0x001fe200078e0242 */
[----:B------:R-:W-:-:S03]  /*2770*/  UIADD3 UR17, UR17, -0x40, URZ ;  /* 0xffffffc011117890 */ /* 0x000fc6000fffe03f */
[----:B-1----:R-:W-:-:S04]  /*2780*/  IMAD.WIDE R114, R17, 0x2, R76 ;  /* 0x0000000211727825 */ /* 0x002fc800078e024c */
[----:B------:R-:W-:-:S04]  /*2790*/  IMAD.WIDE R84, R17, 0x2, R74 ;  /* 0x0000000211547825 */ /* 0x000fc800078e024a */
[----:B------:R-:W-:-:S04]  /*27a0*/  IMAD.WIDE R80, R17, 0x2, R78 ;  /* 0x0000000211507825 */ /* 0x000fc800078e024e */
[----:B------:R-:W-:-:S04]  /*27b0*/  IMAD.WIDE R76, R17, 0x2, R70 ;  /* 0x00000002114c7825 */ /* 0x000fc800078e0246 */
[----:B------:R-:W-:-:S04]  /*27c0*/  IMAD.WIDE R74, R17, 0x2, R72 ;  /* 0x00000002114a7825 */ /* 0x000fc800078e0248 */
[----:B------:R-:W-:-:S04]  /*27d0*/  IMAD.WIDE R118, R17, 0x2, R64 ;  /* 0x0000000211767825 */ /* 0x000fc800078e0240 */
[----:B------:R-:W-:-:S04]  /*27e0*/  IMAD.WIDE R116, R17, 0x2, R68 ;  /* 0x0000000211747825 */ /* 0x000fc800078e0244 */
[----:B------:R-:W-:-:S04]  /*27f0*/  IMAD.WIDE R62, R19, 0x2, R62 ;  /* 0x00000002133e7825 */ /* 0x000fc800078e023e */
[----:B------:R-:W-:Y:S01]  /*2800*/  IMAD.MOV.U32 R120, RZ, RZ, R110 ;  /* 0x000000ffff787224 */ /* 0x000fe200078e006e */
[----:B------:R-:W-:Y:S02]  /*2810*/  WARPGROUP.DEPBAR.LE gsb0, 0x0 ;  /* 0x00008000000079c5 */ /* 0x000fe40000010000 */
[----:B------:R-:W-:Y:S05]  /*2820*/  @P0 BRA `(.L_x_1) ;  /* 0xffffffec00680947 */ /* 0x000fea000383ffff */
[----:B------:R-:W-:Y:S02]  /*2830*/  F2FP.F16.F32.PACK_AB R35, R39, R35 ;  /* 0x000000232723723e */ /* 0x000fe400000000ff */
[----:B------:R-:W-:Y:S02]  /*2840*/  F2FP.F16.F32.PACK_AB R34, R38, R34 ;  /* 0x000000222622723e */ /* 0x000fe400000000ff */
[----:B------:R-:W-:Y:S02]  /*2850*/  F2FP.F16.F32.PACK_AB R33, R37, R33 ;  /* 0x000000212521723e */ /* 0x000fe400000000ff */
[----:B------:R-:W-:Y:S02]  /*2860*/  F2FP.F16.F32.PACK_AB R32, R36, R32 ;  /* 0x000000202420723e */ /* 0x000fe400000000ff */
[----:B------:R-:W-:Y:S02]  /*2870*/  F2FP.F16.F32.PACK_AB R27, R31, R27 ;  /* 0x0000001b1f1b723e */ /* 0x000fe400000000ff */
[----:B------:R-:W-:-:S02]  /*2880*/  F2FP.F16.F32.PACK_AB R26, R30, R26 ;  /* 0x0000001a1e1a723e */ /* 0x000fc400000000ff */
[----:B------:R-:W-:Y:S02]  /*2890*/  F2FP.F16.F32.PACK_AB R25, R29, R25 ;  /* 0x000000191d19723e */ /* 0x000fe400000000ff */
[----:B------:R-:W-:-:S07]  /*28a0*/  F2FP.F16.F32.PACK_AB R24, R28, R24 ;  /* 0x000000181c18723e */ /* 0x000fce00000000ff */
.L_x_0:
[----:B------:R-:W-:Y:S01]  /*28b0*/  BAR.SYNC.DEFER_BLOCKING 0x0 ;  /* 0x0000000000007b1d */ /* 0x000fe20000010000 */
[C---:B------:R-:W-:Y:S01]  /*28c0*/  IMAD.SHL.U32 R4, R0.reuse, 0x10, RZ ;  /* 0x0000001000047824 */ /* 0x040fe200078e00ff */
[C---:B------:R-:W-:Y:S01]  /*28d0*/  LOP3.LUT R28, R0.reuse, 0xff, RZ, 0xc0, !PT ;  /* 0x000000ff001c7812 */ /* 0x040fe200078ec0ff */
[C---:B------:R-:W-:Y:S01]  /*28e0*/  IMAD.SHL.U32 R6, R0.reuse, 0x100, RZ ;  /* 0x0000010000067824 */ /* 0x040fe200078e00ff */
[----:B------:R-:W-:Y:S01]  /*28f0*/  SHF.R.U32.HI R12, RZ, 0x7, R0 ;  /* 0x00000007ff0c7819 */ /* 0x000fe20000011600 */
[----:B------:R-:W-:Y:S01]  /*2900*/  IMAD.SHL.U32 R5, R0, 0x8, RZ ;  /* 0x0000000800057824 */ /* 0x000fe200078e00ff */
[----:B------:R-:W-:Y:S01]  /*2910*/  LOP3.LUT R4, R4, 0x70, RZ, 0xc0, !PT ;  /* 0x0000007004047812 */ /* 0x000fe200078ec0ff */
[----:B------:R-:W-:Y:S01]  /*2920*/  ULDC UR4, c[0x0][0x244] ;  /* 0x0000910000047ab9 */ /* 0x000fe20000000800 */
[----:B------:R-:W-:Y:S01]  /*2930*/  LOP3.LUT R7, R6, 0x800, RZ, 0xc0, !PT ;  /* 0x0000080006077812 */ /* 0x000fe200078ec0ff */
[----:B------:R-:W-:Y:S01]  /*2940*/  IMAD R8, R2, UR4, RZ ;  /* 0x0000000402087c24 */ /* 0x000fe2000f8e02ff */
[----:B------:R-:W-:Y:S01]  /*2950*/  LOP3.LUT R5, R5, 0x780, RZ, 0xc0, !PT ;  /* 0x0000078005057812 */ /* 0x000fe200078ec0ff */
[----:B------:R-:W-:Y:S01]  /*2960*/  ULDC.64 UR4, c[0x0][0x220] ;  /* 0x0000880000047ab9 */ /* 0x000fe20000000a00 */
[----:B------:R-:W-:Y:S01]  /*2970*/  IADD3 R4, R7, UR16, R4 ;  /* 0x0000001007047c10 */ /* 0x000fe2000fffe004 */
[----:B------:R-:W-:Y:S01]  /*2980*/  ULDC.64 UR6, c[0x0][0x228] ;  /* 0x00008a0000067ab9 */ /* 0x000fe20000000a00 */
[----:B------:R-:W-:-:S02]  /*2990*/  LEA R28, R28, UR16, 0x4 ;  /* 0x000000101c1c7c11 */ /* 0x000fc4000f8e20ff */
[----:B------:R-:W-:Y:S01]  /*29a0*/  LEA R30, P1, R8, UR4, 0x1 ;  /* 0x00000004081e7c11 */ /* 0x000fe2000f8208ff */
[----:B------:R-:W-:Y:S01]  /*29b0*/  IMAD.IADD R16, R5, 0x1, R4 ;  /* 0x0000000105107824 */ /* 0x000fe200078e0204 */
[----:B------:R-:W-:Y:S01]  /*29c0*/  SGXT.U32 R12, R12, 0x1 ;  /* 0x000000010c0c781a */ /* 0x000fe20000000000 */
[----:B------:R-:W-:Y:S01]  /*29d0*/  ULDC UR4, c[0x0][0x248] ;  /* 0x0000920000047ab9 */ /* 0x000fe20000000800 */
[----:B------:R-:W-:Y:S02]  /*29e0*/  LEA.HI.X.SX32 R36, R8, UR5, 0x1, P1 ;  /* 0x0000000508247c11 */ /* 0x000fe400088f0eff */
[----:B------:R-:W-:Y:S01]  /*29f0*/  ISETP.GE.AND P0, PT, R2, UR6, PT ;  /* 0x0000000602007c0c */ /* 0x000fe2000bf06270 */
[----:B------:R0:W-:Y:S01]  /*2a00*/  STSM.16.M88.4 [R16], R24 ;  /* 0x0000001810007844 */ /* 0x0001e20000000200 */
[C---:B------:R-:W-:Y:S02]  /*2a10*/  LOP3.LUT R8, R3.reuse, R12, RZ, 0xfc, !PT ;  /* 0x0000000c03087212 */ /* 0x040fe400078efcff */
[C-C-:B------:R-:W-:Y:S01]  /*2a20*/  LOP3.LUT R2, R3.reuse, 0x2, R12.reuse, 0xfe, !PT ;  /* 0x0000000203027812 */ /* 0x140fe200078efe0c */
[----:B------:R-:W-:Y:S01]  /*2a30*/  BAR.SYNC.DEFER_BLOCKING 0x0 ;  /* 0x0000000000007b1d */ /* 0x000fe20000010000 */
[C---:B------:R-:W-:Y:S01]  /*2a40*/  ISETP.LT.AND P2, PT, R8.reuse, UR7, !P0 ;  /* 0x0000000708007c0c */ /* 0x040fe2000c741270 */
[----:B------:R-:W-:Y:S01]  /*2a50*/  IMAD R13, R8, UR4, RZ ;  /* 0x00000004080d7c24 */ /* 0x000fe2000f8e02ff */
[C---:B------:R-:W-:Y:S01]  /*2a60*/  ISETP.LT.AND P4, PT, R2.reuse, UR7, !P0 ;  /* 0x0000000702007c0c */ /* 0x040fe2000c781270 */
[----:B------:R-:W-:Y:S01]  /*2a70*/  IMAD R14, R2, UR4, RZ ;  /* 0x00000004020e7c24 */ /* 0x000fe2000f8e02ff */
[----:B------:R-:W-:-:S02]  /*2a80*/  LOP3.LUT R0, R3, 0x1e, R12, 0xfe, !PT ;  /* 0x0000001e03007812 */ /* 0x000fc400078efe0c */
[C-C-:B------:R-:W-:Y:S02]  /*2a90*/  LOP3.LUT R18, R3.reuse, 0x1c, R12.reuse, 0xfe, !PT ;  /* 0x0000001c03127812 */ /* 0x140fe400078efe0c */
[C-C-:B------:R-:W-:Y:S02]  /*2aa0*/  LOP3.LUT R29, R3.reuse, 0x1a, R12.reuse, 0xfe, !PT ;  /* 0x0000001a031d7812 */ /* 0x140fe400078efe0c */
[C-C-:B------:R-:W-:Y:S02]  /*2ab0*/  LOP3.LUT R19, R3.reuse, 0x18, R12.reuse, 0xfe, !PT ;  /* 0x0000001803137812 */ /* 0x140fe400078efe0c */
[C-C-:B------:R-:W-:Y:S02]  /*2ac0*/  LOP3.LUT R20, R3.reuse, 0x16, R12.reuse, 0xfe, !PT ;  /* 0x0000001603147812 */ /* 0x140fe400078efe0c */
[C-C-:B------:R-:W-:Y:S02]  /*2ad0*/  LOP3.LUT R21, R3.reuse, 0x14, R12.reuse, 0xfe, !PT ;  /* 0x0000001403157812 */ /* 0x140fe400078efe0c */
[----:B------:R-:W-:-:S02]  /*2ae0*/  LOP3.LUT R22, R3, 0x12, R12, 0xfe, !PT ;  /* 0x0000001203167812 */ /* 0x000fc400078efe0c */
[C-C-:B------:R-:W-:Y:S02]  /*2af0*/  LOP3.LUT R23, R3.reuse, 0x10, R12.reuse, 0xfe, !PT ;  /* 0x0000001003177812 */ /* 0x140fe400078efe0c */
[C-C-:B0-----:R-:W-:Y:S02]  /*2b00*/  LOP3.LUT R24, R3.reuse, 0xe, R12.reuse, 0xfe, !PT ;  /* 0x0000000e03187812 */ /* 0x141fe400078efe0c */
[C-C-:B------:R-:W-:Y:S01]  /*2b10*/  LOP3.LUT R25, R3.reuse, 0xc, R12.reuse, 0xfe, !PT ;  /* 0x0000000c03197812 */ /* 0x140fe200078efe0c */
[----:B------:R-:W0:Y:S01]  /*2b20*/  LDS.128 R4, [R28] ;  /* 0x000000001c047984 */ /* 0x000e220000000c00 */
[C-C-:B------:R-:W-:Y:S02]  /*2b30*/  LOP3.LUT R8, R3.reuse, 0xa, R12.reuse, 0xfe, !PT ;  /* 0x0000000a03087812 */ /* 0x140fe400078efe0c */
[--C-:B------:R-:W-:Y:S01]  /*2b40*/  LOP3.LUT R9, R3, 0x8, R12.reuse, 0xfe, !PT ;  /* 0x0000000803097812 */ /* 0x100fe200078efe0c */
[----:B------:R-:W-:Y:S01]  /*2b50*/  BAR.SYNC.DEFER_BLOCKING 0x0 ;  /* 0x0000000000007b1d */ /* 0x000fe20000010000 */
[----:B------:R-:W-:Y:S01]  /*2b60*/  LEA R2, P1, R13, R30, 0x1 ;  /* 0x0000001e0d027211 */ /* 0x000fe200078208ff */
[----:B------:R-:W-:Y:S01]  /*2b70*/  IMAD R27, R8, UR4, RZ ;  /* 0x00000004081b7c24 */ /* 0x000fe2000f8e02ff */
[--C-:B------:R-:W-:Y:S01]  /*2b80*/  LOP3.LUT R10, R3, 0x6, R12.reuse, 0xfe, !PT ;  /* 0x00000006030a7812 */ /* 0x100fe200078efe0c */
[----:B------:R-:W-:Y:S01]  /*2b90*/  IMAD R26, R9, UR4, RZ ;  /* 0x00000004091a7c24 */ /* 0x000fe2000f8e02ff */
[----:B------:R-:W-:-:S02]  /*2ba0*/  LOP3.LUT R11, R3, 0x4, R12, 0xfe, !PT ;  /* 0x00000004030b7812 */ /* 0x000fc400078efe0c */
[----:B------:R-:W-:Y:S01]  /*2bb0*/  LEA R12, P3, R14, R30, 0x1 ;  /* 0x0000001e0e0c7211 */ /* 0x000fe200078608ff */
[----:B------:R-:W-:Y:S01]  /*2bc0*/  IMAD R17, R10, UR4, RZ ;  /* 0x000000040a117c24 */ /* 0x000fe2000f8e02ff */
[-C--:B------:R-:W-:Y:S02]  /*2bd0*/  LEA.HI.X.SX32 R3, R13, R36.reuse, 0x1, P1 ;  /* 0x000000240d037211 */ /* 0x080fe400008f0eff */
[C---:B------:R-:W-:Y:S01]  /*2be0*/  ISETP.LT.AND P1, PT, R11.reuse, UR7, !P0 ;  /* 0x000000070b007c0c */ /* 0x040fe2000c721270 */
[----:B------:R-:W-:Y:S01]  /*2bf0*/  IMAD R11, R11, UR4, RZ ;  /* 0x000000040b0b7c24 */ /* 0x000fe2000f8e02ff */
[----:B------:R-:W-:Y:S02]  /*2c00*/  LEA.HI.X.SX32 R13, R14, R36, 0x1, P3 ;  /* 0x000000240e0d7211 */ /* 0x000fe400018f0eff */
[----:B------:R-:W-:Y:S01]  /*2c10*/  ISETP.LT.AND P3, PT, R10, UR7, !P0 ;  /* 0x000000070a007c0c */ /* 0x000fe2000c761270 */
[----:B------:R1:W-:Y:S01]  /*2c20*/  STSM.16.M88.4 [R16], R32 ;  /* 0x0000002010007844 */ /* 0x0003e20000000200 */
[----:B------:R-:W-:Y:S01]  /*2c30*/  BAR.SYNC.DEFER_BLOCKING 0x0 ;  /* 0x0000000000007b1d */ /* 0x000fe20000010000 */
[----:B-1----:R-:W-:-:S05]  /*2c40*/  LEA R16, P6, R27, R30, 0x1 ;  /* 0x0000001e1b107211 */ /* 0x002fca00078c08ff */
[----:B0-----:R0:W-:Y:S01]  /*2c50*/  @P2 STG.E.U16 desc[UR18][R2.64], R4 ;  /* 0x0000000402002986 */ /* 0x0011e2000c101512 */
[----:B------:R-:W-:-:S03]  /*2c60*/  ISETP.LT.AND P2, PT, R9, UR7, !P0 ;  /* 0x0000000709007c0c */ /* 0x000fc6000c741270 */
[----:B------:R1:W-:Y:S01]  /*2c70*/  @P4 STG.E.U16 desc[UR18][R12.64], R5 ;  /* 0x000000050c004986 */ /* 0x0003e2000c101512 */
[----:B------:R-:W-:-:S04]  /*2c80*/  LEA R14, P4, R11, R30, 0x1 ;  /* 0x0000001e0b0e7211 */ /* 0x000fc800078808ff */
[----:B------:R-:W-:Y:S02]  /*2c90*/  LEA.HI.X.SX32 R15, R11, R36, 0x1, P4 ;  /* 0x000000240b0f7211 */ /* 0x000fe400020f0eff */
[----:B------:R-:W-:Y:S02]  /*2ca0*/  ISETP.LT.AND P4, PT, R8, UR7, !P0 ;  /* 0x0000000708007c0c */ /* 0x000fe4000c781270 */
[----:B------:R-:W2:Y:S01]  /*2cb0*/  LDS.128 R8, [R28] ;  /* 0x000000001c087984 */ /* 0x000ea20000000c00 */
[CC--:B0-----:R-:W-:Y:S02]  /*2cc0*/  LEA R2, P5, R17.reuse, R30.reuse, 0x1 ;  /* 0x0000001e11027211 */ /* 0x0c1fe400078a08ff */
[----:B-1----:R-:W-:Y:S01]  /*2cd0*/  PRMT R5, R4, 0x7632, R5 ;  /* 0x0000763204057816 */ /* 0x002fe20000000005 */
[----:B------:R0:W-:Y:S01]  /*2ce0*/  @P1 STG.E.U16 desc[UR18][R14.64], R6 ;  /* 0x000000060e001986 */ /* 0x0001e2000c101512 */
[----:B------:R-:W-:Y:S02]  /*2cf0*/  LEA R12, P1, R26, R30, 0x1 ;  /* 0x0000001e1a0c7211 */ /* 0x000fe400078208ff */
[----:B------:R-:W-:-:S02]  /*2d00*/  LEA.HI.X.SX32 R3, R17, R36, 0x1, P5 ;  /* 0x0000002411037211 */ /* 0x000fc400028f0eff */
[-C--:B------:R-:W-:Y:S02]  /*2d10*/  LEA.HI.X.SX32 R13, R26, R36.reuse, 0x1, P1 ;  /* 0x000000241a0d7211 */ /* 0x080fe400008f0eff */
[----:B------:R-:W-:Y:S01]  /*2d20*/  LEA.HI.X.SX32 R17, R27, R36, 0x1, P6 ;  /* 0x000000241b117211 */ /* 0x000fe200030f0eff */
[----:B------:R1:W-:Y:S01]  /*2d30*/  @P3 STG.E.U16 desc[UR18][R2.64], R7 ;  /* 0x0000000702003986 */ /* 0x0003e2000c101512 */
[C---:B------:R-:W-:Y:S01]  /*2d40*/  ISETP.LT.AND P1, PT, R25.reuse, UR7, !P0 ;  /* 0x0000000719007c0c */ /* 0x040fe2000c721270 */
[----:B------:R-:W-:Y:S01]  /*2d50*/  IMAD R25, R25, UR4, RZ ;  /* 0x0000000419197c24 */ /* 0x000fe2000f8e02ff */
[C---:B------:R-:W-:Y:S01]  /*2d60*/  ISETP.LT.AND P3, PT, R24.reuse, UR7, !P0 ;  /* 0x0000000718007c0c */ /* 0x040fe2000c761270 */
[----:B------:R-:W-:Y:S01]  /*2d70*/  IMAD R24, R24, UR4, RZ ;  /* 0x0000000418187c24 */ /* 0x000fe2000f8e02ff */
[----:B0-----:R-:W-:Y:S01]  /*2d80*/  PRMT R15, R5, 0x7632, R15 ;  /* 0x00007632050f7816 */ /* 0x001fe2000000000f */
[----:B------:R0:W-:Y:S01]  /*2d90*/  @P2 STG.E.U16 desc[UR18][R12.64], R5 ;  /* 0x000000050c002986 */ /* 0x0001e2000c101512 */
[C---:B------:R-:W-:Y:S01]  /*2da0*/  ISETP.LT.AND P2, PT, R23.reuse, UR7, !P0 ;  /* 0x0000000717007c0c */ /* 0x040fe2000c741270 */
[----:B------:R-:W-:Y:S01]  /*2db0*/  IMAD R23, R23, UR4, RZ ;  /* 0x0000000417177c24 */ /* 0x000fe2000f8e02ff */
[-C--:B------:R-:W-:Y:S01]  /*2dc0*/  LEA R4, P6, R25, R30.reuse, 0x1 ;  /* 0x0000001e19047211 */ /* 0x080fe200078c08ff */
[----:B------:R3:W-:Y:S01]  /*2dd0*/  @P4 STG.E.U16 desc[UR18][R16.64], R15 ;  /* 0x0000000f10004986 */ /* 0x0007e2000c101512 */
[C---:B------:R-:W-:Y:S01]  /*2de0*/  ISETP.LT.AND P4, PT, R22.reuse, UR7, !P0 ;  /* 0x0000000716007c0c */ /* 0x040fe2000c781270 */
[----:B------:R-:W-:Y:S01]  /*2df0*/  IMAD R22, R22, UR4, RZ ;  /* 0x0000000416167c24 */ /* 0x000fe2000f8e02ff */
[----:B-1----:R-:W-:-:S02]  /*2e00*/  LEA R2, P5, R24, R30, 0x1 ;  /* 0x0000001e18027211 */ /* 0x002fc400078a08ff */
[----:B------:R-:W-:Y:S02]  /*2e10*/  PRMT R14, R7, 0x7632, R14 ;  /* 0x00007632070e7816 */ /* 0x000fe4000000000e */
[-C--:B------:R-:W-:Y:S02]  /*2e20*/  LEA.HI.X.SX32 R3, R24, R36.reuse, 0x1, P5 ;  /* 0x0000002418037211 */ /* 0x080fe400028f0eff */
[----:B0-----:R-:W-:Y:S02]  /*2e30*/  PRMT R13, R6, 0x7632, R13 ;  /* 0x00007632060d7816 */ /* 0x001fe4000000000d */
[----:B------:R-:W-:Y:S01]  /*2e40*/  LEA.HI.X.SX32 R5, R25, R36, 0x1, P6 ;  /* 0x0000002419057211 */ /* 0x000fe200030f0eff */
[----:B---3--:R-:W-:Y:S01]  /*2e50*/  IMAD R15, R29, UR4, RZ ;  /* 0x000000041d0f7c24 */ /* 0x008fe2000f8e02ff */
[CC--:B------:R-:W-:Y:S01]  /*2e60*/  LEA R6, P6, R23.reuse, R30.reuse, 0x1 ;  /* 0x0000001e17067211 */ /* 0x0c0fe200078c08ff */
[----:B------:R-:W-:Y:S01]  /*2e70*/  IMAD R17, R18, UR4, RZ ;  /* 0x0000000412117c24 */ /* 0x000fe2000f8e02ff */
[----:B------:R-:W-:Y:S01]  /*2e80*/  LEA R12, P5, R22, R30, 0x1 ;  /* 0x0000001e160c7211 */ /* 0x000fe200078a08ff */
[----:B------:R0:W-:Y:S01]  /*2e90*/  @P1 STG.E.U16 desc[UR18][R4.64], R13 ;  /* 0x0000000d04001986 */ /* 0x0001e2000c101512 */
[----:B------:R-:W-:-:S03]  /*2ea0*/  LEA.HI.X.SX32 R7, R23, R36, 0x1, P6 ;  /* 0x0000002417077211 */ /* 0x000fc600030f0eff */
[----:B------:R1:W-:Y:S01]  /*2eb0*/  @P3 STG.E.U16 desc[UR18][R2.64], R14 ;  /* 0x0000000e02003986 */ /* 0x0003e2000c101512 */
[C---:B------:R-:W-:Y:S01]  /*2ec0*/  ISETP.LT.AND P3, PT, R19.reuse, UR7, !P0 ;  /* 0x0000000713007c0c */ /* 0x040fe2000c761270 */
[----:B------:R-:W-:Y:S02]  /*2ed0*/  IMAD R19, R19, UR4, RZ ;  /* 0x0000000413137c24 */ /* 0x000fe4000f8e02ff */
[----:B--2---:R2:W-:Y:S01]  /*2ee0*/  @P2 STG.E.U16 desc[UR18][R6.64], R8 ;  /* 0x0000000806002986 */ /* 0x0045e2000c101512 */
[----:B0-----:R-:W-:Y:S01]  /*2ef0*/  LEA.HI.X.SX32 R13, R22, R36, 0x1, P5 ;  /* 0x00000024160d7211 */ /* 0x001fe200028f0eff */
[----:B------:R-:W-:Y:S01]  /*2f00*/  IMAD R22, R0, UR4, RZ ;  /* 0x0000000400167c24 */ /* 0x000fe2000f8e02ff */
[C---:B------:R-:W-:Y:S01]  /*2f10*/  ISETP.LT.AND P5, PT, R21.reuse, UR7, !P0 ;  /* 0x0000000715007c0c */ /* 0x040fe2000c7a1270 */
[----:B------:R-:W-:Y:S02]  /*2f20*/  IMAD R21, R21, UR4, RZ ;  /* 0x0000000415157c24 */ /* 0x000fe4000f8e02ff */
[----:B------:R0:W-:Y:S01]  /*2f30*/  @P4 STG.E.U16 desc[UR18][R12.64], R9 ;  /* 0x000000090c004986 */ /* 0x0001e2000c101512 */
[C---:B------:R-:W-:Y:S01]  /*2f40*/  ISETP.LT.AND P4, PT, R20.reuse, UR7, !P0 ;  /* 0x0000000714007c0c */ /* 0x040fe2000c781270 */
[----:B------:R-:W-:Y:S01]  /*2f50*/  IMAD R20, R20, UR4, RZ ;  /* 0x0000000414147c24 */ /* 0x000fe2000f8e02ff */
[----:B-1----:R-:W-:-:S02]  /*2f60*/  LEA R2, P6, R21, R30, 0x1 ;  /* 0x0000001e15027211 */ /* 0x002fc400078c08ff */
[-C--:B--2---:R-:W-:Y:S02]  /*2f70*/  LEA R6, P2, R19, R30.reuse, 0x1 ;  /* 0x0000001e13067211 */ /* 0x084fe400078408ff */
[C---:B------:R-:W-:Y:S02]  /*2f80*/  LEA R4, P1, R20.reuse, R30, 0x1 ;  /* 0x0000001e14047211 */ /* 0x040fe400078208ff */
[-C--:B------:R-:W-:Y:S02]  /*2f90*/  LEA.HI.X.SX32 R3, R21, R36.reuse, 0x1, P6 ;  /* 0x0000002415037211 */ /* 0x080fe400030f0eff */
[----:B------:R-:W-:Y:S02]  /*2fa0*/  LEA.HI.X.SX32 R5, R20, R36, 0x1, P1 ;  /* 0x0000002414057211 */ /* 0x000fe400008f0eff */
[-C--:B0-----:R-:W-:Y:S01]  /*2fb0*/  LEA R12, P6, R15, R30.reuse, 0x1 ;  /* 0x0000001e0f0c7211 */ /* 0x081fe200078c08ff */
[----:B------:R0:W-:Y:S01]  /*2fc0*/  @P5 STG.E.U16 desc[UR18][R2.64], R10 ;  /* 0x0000000a02005986 */ /* 0x0001e2000c101512 */
[----:B------:R-:W-:-:S02]  /*2fd0*/  LEA R14, P1, R17, R30, 0x1 ;  /* 0x0000001e110e7211 */ /* 0x000fc400078208ff */
[-C--:B------:R-:W-:Y:S01]  /*2fe0*/  LEA.HI.X.SX32 R7, R19, R36.reuse, 0x1, P2 ;  /* 0x0000002413077211 */ /* 0x080fe200010f0eff */
[----:B------:R1:W-:Y:S01]  /*2ff0*/  @P4 STG.E.U16 desc[UR18][R4.64], R11 ;  /* 0x0000000b04004986 */ /* 0x0003e2000c101512 */
[-C--:B------:R-:W-:Y:S02]  /*3000*/  LEA.HI.X.SX32 R13, R15, R36.reuse, 0x1, P6 ;  /* 0x000000240f0d7211 */ /* 0x080fe400030f0eff */
[----:B------:R-:W-:Y:S02]  /*3010*/  ISETP.LT.AND P2, PT, R29, UR7, !P0 ;  /* 0x000000071d007c0c */ /* 0x000fe4000c741270 */
[----:B------:R-:W-:Y:S02]  /*3020*/  LEA.HI.X.SX32 R15, R17, R36, 0x1, P1 ;  /* 0x00000024110f7211 */ /* 0x000fe400008f0eff */
[----:B------:R-:W-:Y:S02]  /*3030*/  ISETP.LT.AND P1, PT, R18, UR7, !P0 ;  /* 0x0000000712007c0c */ /* 0x000fe4000c721270 */
[----:B------:R-:W-:-:S02]  /*3040*/  ISETP.LT.AND P0, PT, R0, UR7, !P0 ;  /* 0x0000000700007c0c */ /* 0x000fc4000c701270 */
[----:B0-----:R-:W-:Y:S02]  /*3050*/  PRMT R3, R8, 0x7632, R3 ;  /* 0x0000763208037816 */ /* 0x001fe40000000003 */
[----:B------:R-:W-:Y:S02]  /*3060*/  PRMT R9, R9, 0x7632, R9 ;  /* 0x0000763209097816 */ /* 0x000fe40000000009 */
[----:B------:R-:W-:Y:S01]  /*3070*/  PRMT R0, R10, 0x7632, R0 ;  /* 0x000076320a007816 */ /* 0x000fe20000000000 */
[----:B------:R1:W-:Y:S01]  /*3080*/  @P3 STG.E.U16 desc[UR18][R6.64], R3 ;  /* 0x0000000306003986 */ /* 0x0003e2000c101512 */
[----:B------:R-:W-:-:S03]  /*3090*/  LEA R16, P6, R22, R30, 0x1 ;  /* 0x0000001e16107211 */ /* 0x000fc600078c08ff */
[----:B------:R1:W-:Y:S01]  /*30a0*/  @P2 STG.E.U16 desc[UR18][R12.64], R9 ;  /* 0x000000090c002986 */ /* 0x0003e2000c101512 */
[----:B------:R-:W-:-:S03]  /*30b0*/  LEA.HI.X.SX32 R17, R22, R36, 0x1, P6 ;  /* 0x0000002416117211 */ /* 0x000fc600030f0eff */
[----:B------:R1:W-:Y:S01]  /*30c0*/  @P1 STG.E.U16 desc[UR18][R14.64], R0 ;  /* 0x000000000e001986 */ /* 0x0003e2000c101512 */
[----:B------:R-:W-:Y:S05]  /*30d0*/  @!P0 EXIT ;  /* 0x000000000000894d */ /* 0x000fea0003800000 */
[----:B------:R-:W-:-:S05]  /*30e0*/  PRMT R8, R11, 0x7632, R8 ;  /* 0x000076320b087816 */ /* 0x000fca0000000008 */
[----:B------:R-:W-:Y:S01]  /*30f0*/  STG.E.U16 desc[UR18][R16.64], R8 ;  /* 0x0000000810007986 */ /* 0x000fe2000c101512 */
[----:B------:R-:W-:Y:S05]  /*3100*/  EXIT ;  /* 0x000000000000794d */ /* 0x000fea0003800000 */
.L_x_2:
[----:B------:R-:W-:-:S00]  /*3110*/  BRA `(.L_x_2) ;  /* 0xfffffffc00fc7947 */ /* 0x000fc0000383ffff */
[----:B------:R-:W-:-:S00]  /*3120*/  NOP ;  /* 0x0000000000007918 */ /* 0x000fc00000000000 */
        /* <DEDUP_REMOVED lines=13> */
.L_x_3:


//--------------------- .nv.shared.matmul_kernel  --------------------------
	.section	.nv.shared.matmul_kernel,"aw",@nobits
	.sectionflags	@""
	.align	16
	.zero		1024


//--------------------- .nv.shared.reserved.0     --------------------------
	.section	.nv.shared.reserved.0,"aw",@nobits
	.weak		__nv_reservedSMEM_offset_0_alias
	.size		__nv_reservedSMEM_offset_0_alias, 0, 0
	.other		__nv_reservedSMEM_offset_0_alias,@"STO_CUDA_RESERVED_SHARED STV_DEFAULT"
__nv_reservedSMEM_offset_0_alias:
	.zero		0


//--------------------- .nv.constant0.matmul_kernel --------------------------
	.section	.nv.constant0.matmul_kernel,"a",@progbits
	.sectionflags	@""
	.align	4
.nv.constant0.matmul_kernel:
	.zero		608


//--------------------- SYMBOLS --------------------------

	.type		.nv.reservedSmem.offset0,@object
	.size		.nv.reservedSmem.offset0,0x4
